//
// Generated by NVIDIA NVVM Compiler
//
// Compiler Build ID: CL-36424714
// Cuda compilation tools, release 13.0, V13.0.88
// Based on NVVM 20.0.0
//

.version 9.0
.target sm_100
.address_size 64

	// .globl	_Z21jrc3_cuda_delta_driftPfPjPKiPKfS4_S4_S2_f
// _ZZ21jrc3_cuda_delta_driftPfPjPKiPKfS4_S4_S2_fE7mrFet1_ has been demoted
// _ZZ21jrc3_cuda_delta_driftPfPjPKiPKfS4_S4_S2_fE8viSite1_ has been demoted
// _ZZ21jrc3_cuda_delta_driftPfPjPKiPKfS4_S4_S2_fE7vrRho1_ has been demoted
// _ZZ21jrc3_cuda_delta_driftPfPjPKiPKfS4_S4_S2_fE9mrDelta1_ has been demoted
// _ZZ21jrc3_cuda_delta_driftPfPjPKiPKfS4_S4_S2_fE10miNneigh1_ has been demoted

.visible .entry _Z21jrc3_cuda_delta_driftPfPjPKiPKfS4_S4_S2_f(
	.param .u64 .ptr .align 1 _Z21jrc3_cuda_delta_driftPfPjPKiPKfS4_S4_S2_f_param_0,
	.param .u64 .ptr .align 1 _Z21jrc3_cuda_delta_driftPfPjPKiPKfS4_S4_S2_f_param_1,
	.param .u64 .ptr .align 1 _Z21jrc3_cuda_delta_driftPfPjPKiPKfS4_S4_S2_f_param_2,
	.param .u64 .ptr .align 1 _Z21jrc3_cuda_delta_driftPfPjPKiPKfS4_S4_S2_f_param_3,
	.param .u64 .ptr .align 1 _Z21jrc3_cuda_delta_driftPfPjPKiPKfS4_S4_S2_f_param_4,
	.param .u64 .ptr .align 1 _Z21jrc3_cuda_delta_driftPfPjPKiPKfS4_S4_S2_f_param_5,
	.param .u64 .ptr .align 1 _Z21jrc3_cuda_delta_driftPfPjPKiPKfS4_S4_S2_f_param_6,
	.param .f32 _Z21jrc3_cuda_delta_driftPfPjPKiPKfS4_S4_S2_f_param_7
)
{
	.local .align 16 .b8 	__local_depot0[496];
	.reg .b64 	%SP;
	.reg .b64 	%SPL;
	.reg .pred 	%p<192>;
	.reg .b32 	%r<501>;
	.reg .b32 	%f<585>;
	.reg .b64 	%rd<118>;
	// demoted variable
	.shared .align 4 .b8 _ZZ21jrc3_cuda_delta_driftPfPjPKiPKfS4_S4_S2_fE7mrFet1_[2880];
	// demoted variable
	.shared .align 4 .b8 _ZZ21jrc3_cuda_delta_driftPfPjPKiPKfS4_S4_S2_fE8viSite1_[64];
	// demoted variable
	.shared .align 4 .b8 _ZZ21jrc3_cuda_delta_driftPfPjPKiPKfS4_S4_S2_fE7vrRho1_[64];
	// demoted variable
	.shared .align 4 .b8 _ZZ21jrc3_cuda_delta_driftPfPjPKiPKfS4_S4_S2_fE9mrDelta1_[8192];
	// demoted variable
	.shared .align 4 .b8 _ZZ21jrc3_cuda_delta_driftPfPjPKiPKfS4_S4_S2_fE10miNneigh1_[8192];
	mov.u64 	%SPL, __local_depot0;
	ld.param.u64 	%rd25, [_Z21jrc3_cuda_delta_driftPfPjPKiPKfS4_S4_S2_f_param_2];
	ld.param.u64 	%rd26, [_Z21jrc3_cuda_delta_driftPfPjPKiPKfS4_S4_S2_f_param_3];
	ld.param.u64 	%rd27, [_Z21jrc3_cuda_delta_driftPfPjPKiPKfS4_S4_S2_f_param_4];
	ld.param.u64 	%rd28, [_Z21jrc3_cuda_delta_driftPfPjPKiPKfS4_S4_S2_f_param_5];
	ld.param.u64 	%rd29, [_Z21jrc3_cuda_delta_driftPfPjPKiPKfS4_S4_S2_f_param_6];
	ld.param.f32 	%f131, [_Z21jrc3_cuda_delta_driftPfPjPKiPKfS4_S4_S2_f_param_7];
	cvta.to.global.u64 	%rd1, %rd27;
	cvta.to.global.u64 	%rd2, %rd26;
	cvta.to.global.u64 	%rd3, %rd25;
	cvta.to.global.u64 	%rd4, %rd28;
	cvta.to.global.u64 	%rd30, %rd29;
	add.u64 	%rd5, %SPL, 0;
	add.u64 	%rd6, %SPL, 64;
	add.u64 	%rd7, %SPL, 128;
	add.u64 	%rd8, %SPL, 308;
	mov.u32 	%r250, %ctaid.x;
	mov.u32 	%r251, %ctaid.y;
	mov.u32 	%r252, %nctaid.x;
	mad.lo.s32 	%r253, %r251, %r252, %r250;
	shl.b32 	%r453, %r253, 4;
	mov.u32 	%r2, %tid.x;
	add.s32 	%r3, %r453, %r2;
	ld.global.u32 	%r4, [%rd30];
	ld.global.u32 	%r5, [%rd30+4];
	ld.global.u32 	%r254, [%rd30+8];
	setp.ge.s32 	%p1, %r2, %r254;
	@%p1 bra 	$L__BB0_50;
	shl.b32 	%r255, %r2, 2;
	mov.u32 	%r256, _ZZ21jrc3_cuda_delta_driftPfPjPKiPKfS4_S4_S2_fE7mrFet1_;
	add.s32 	%r7, %r256, %r255;
	setp.ge.s32 	%p2, %r453, %r4;
	mul.wide.s32 	%rd35, %r453, 4;
	add.s64 	%rd9, %rd3, %rd35;
	@%p2 bra 	$L__BB0_3;
	mad.lo.s32 	%r259, %r453, %r254, %r2;
	mul.wide.s32 	%rd36, %r259, 4;
	add.s64 	%rd37, %rd2, %rd36;
	ld.global.f32 	%f132, [%rd37];
	st.shared.f32 	[%r7], %f132;
	ld.global.u32 	%r407, [%rd9];
	bra.uni 	$L__BB0_4;
$L__BB0_3:
	mov.b32 	%r258, 0;
	st.shared.u32 	[%r7], %r258;
	mov.b32 	%r407, -1;
$L__BB0_4:
	st.shared.u32 	[_ZZ21jrc3_cuda_delta_driftPfPjPKiPKfS4_S4_S2_fE8viSite1_], %r407;
	add.s32 	%r10, %r453, 1;
	setp.lt.s32 	%p3, %r10, %r4;
	@%p3 bra 	$L__BB0_6;
	mov.b32 	%r261, 0;
	st.shared.u32 	[%r7+180], %r261;
	mov.b32 	%r408, -1;
	bra.uni 	$L__BB0_7;
$L__BB0_6:
	mad.lo.s32 	%r262, %r10, %r254, %r2;
	mul.wide.s32 	%rd38, %r262, 4;
	add.s64 	%rd39, %rd2, %rd38;
	ld.global.f32 	%f133, [%rd39];
	st.shared.f32 	[%r7+180], %f133;
	ld.global.u32 	%r408, [%rd9+4];
$L__BB0_7:
	st.shared.u32 	[_ZZ21jrc3_cuda_delta_driftPfPjPKiPKfS4_S4_S2_fE8viSite1_+4], %r408;
	add.s32 	%r13, %r453, 2;
	setp.lt.s32 	%p4, %r13, %r4;
	@%p4 bra 	$L__BB0_9;
	mov.b32 	%r264, 0;
	st.shared.u32 	[%r7+360], %r264;
	mov.b32 	%r409, -1;
	bra.uni 	$L__BB0_10;
$L__BB0_9:
	mad.lo.s32 	%r265, %r13, %r254, %r2;
	mul.wide.s32 	%rd40, %r265, 4;
	add.s64 	%rd41, %rd2, %rd40;
	ld.global.f32 	%f134, [%rd41];
	st.shared.f32 	[%r7+360], %f134;
	ld.global.u32 	%r409, [%rd9+8];
$L__BB0_10:
	st.shared.u32 	[_ZZ21jrc3_cuda_delta_driftPfPjPKiPKfS4_S4_S2_fE8viSite1_+8], %r409;
	add.s32 	%r16, %r453, 3;
	setp.lt.s32 	%p5, %r16, %r4;
	@%p5 bra 	$L__BB0_12;
	mov.b32 	%r267, 0;
	st.shared.u32 	[%r7+540], %r267;
	mov.b32 	%r410, -1;
	bra.uni 	$L__BB0_13;
$L__BB0_12:
	mad.lo.s32 	%r268, %r16, %r254, %r2;
	mul.wide.s32 	%rd42, %r268, 4;
	add.s64 	%rd43, %rd2, %rd42;
	ld.global.f32 	%f135, [%rd43];
	st.shared.f32 	[%r7+540], %f135;
	ld.global.u32 	%r410, [%rd9+12];
$L__BB0_13:
	st.shared.u32 	[_ZZ21jrc3_cuda_delta_driftPfPjPKiPKfS4_S4_S2_fE8viSite1_+12], %r410;
	add.s32 	%r19, %r453, 4;
	setp.lt.s32 	%p6, %r19, %r4;
	@%p6 bra 	$L__BB0_15;
	mov.b32 	%r270, 0;
	st.shared.u32 	[%r7+720], %r270;
	mov.b32 	%r411, -1;
	bra.uni 	$L__BB0_16;
$L__BB0_15:
	mad.lo.s32 	%r271, %r19, %r254, %r2;
	mul.wide.s32 	%rd44, %r271, 4;
	add.s64 	%rd45, %rd2, %rd44;
	ld.global.f32 	%f136, [%rd45];
	st.shared.f32 	[%r7+720], %f136;
	ld.global.u32 	%r411, [%rd9+16];
$L__BB0_16:
	st.shared.u32 	[_ZZ21jrc3_cuda_delta_driftPfPjPKiPKfS4_S4_S2_fE8viSite1_+16], %r411;
	add.s32 	%r22, %r453, 5;
	setp.lt.s32 	%p7, %r22, %r4;
	@%p7 bra 	$L__BB0_18;
	mov.b32 	%r273, 0;
	st.shared.u32 	[%r7+900], %r273;
	mov.b32 	%r412, -1;
	bra.uni 	$L__BB0_19;
$L__BB0_18:
	mad.lo.s32 	%r274, %r22, %r254, %r2;
	mul.wide.s32 	%rd46, %r274, 4;
	add.s64 	%rd47, %rd2, %rd46;
	ld.global.f32 	%f137, [%rd47];
	st.shared.f32 	[%r7+900], %f137;
	ld.global.u32 	%r412, [%rd9+20];
$L__BB0_19:
	st.shared.u32 	[_ZZ21jrc3_cuda_delta_driftPfPjPKiPKfS4_S4_S2_fE8viSite1_+20], %r412;
	add.s32 	%r25, %r453, 6;
	setp.lt.s32 	%p8, %r25, %r4;
	@%p8 bra 	$L__BB0_21;
	mov.b32 	%r276, 0;
	st.shared.u32 	[%r7+1080], %r276;
	mov.b32 	%r413, -1;
	bra.uni 	$L__BB0_22;
$L__BB0_21:
	mad.lo.s32 	%r277, %r25, %r254, %r2;
	mul.wide.s32 	%rd48, %r277, 4;
	add.s64 	%rd49, %rd2, %rd48;
	ld.global.f32 	%f138, [%rd49];
	st.shared.f32 	[%r7+1080], %f138;
	ld.global.u32 	%r413, [%rd9+24];
$L__BB0_22:
	st.shared.u32 	[_ZZ21jrc3_cuda_delta_driftPfPjPKiPKfS4_S4_S2_fE8viSite1_+24], %r413;
	add.s32 	%r28, %r453, 7;
	setp.lt.s32 	%p9, %r28, %r4;
	@%p9 bra 	$L__BB0_24;
	mov.b32 	%r279, 0;
	st.shared.u32 	[%r7+1260], %r279;
	mov.b32 	%r414, -1;
	bra.uni 	$L__BB0_25;
$L__BB0_24:
	mad.lo.s32 	%r280, %r28, %r254, %r2;
	mul.wide.s32 	%rd50, %r280, 4;
	add.s64 	%rd51, %rd2, %rd50;
	ld.global.f32 	%f139, [%rd51];
	st.shared.f32 	[%r7+1260], %f139;
	ld.global.u32 	%r414, [%rd9+28];
$L__BB0_25:
	st.shared.u32 	[_ZZ21jrc3_cuda_delta_driftPfPjPKiPKfS4_S4_S2_fE8viSite1_+28], %r414;
	add.s32 	%r31, %r453, 8;
	setp.lt.s32 	%p10, %r31, %r4;
	@%p10 bra 	$L__BB0_27;
	mov.b32 	%r282, 0;
	st.shared.u32 	[%r7+1440], %r282;
	mov.b32 	%r415, -1;
	bra.uni 	$L__BB0_28;
$L__BB0_27:
	mad.lo.s32 	%r283, %r31, %r254, %r2;
	mul.wide.s32 	%rd52, %r283, 4;
	add.s64 	%rd53, %rd2, %rd52;
	ld.global.f32 	%f140, [%rd53];
	st.shared.f32 	[%r7+1440], %f140;
	ld.global.u32 	%r415, [%rd9+32];
$L__BB0_28:
	st.shared.u32 	[_ZZ21jrc3_cuda_delta_driftPfPjPKiPKfS4_S4_S2_fE8viSite1_+32], %r415;
	add.s32 	%r34, %r453, 9;
	setp.lt.s32 	%p11, %r34, %r4;
	@%p11 bra 	$L__BB0_30;
	mov.b32 	%r285, 0;
	st.shared.u32 	[%r7+1620], %r285;
	mov.b32 	%r416, -1;
	bra.uni 	$L__BB0_31;
$L__BB0_30:
	mad.lo.s32 	%r286, %r34, %r254, %r2;
	mul.wide.s32 	%rd54, %r286, 4;
	add.s64 	%rd55, %rd2, %rd54;
	ld.global.f32 	%f141, [%rd55];
	st.shared.f32 	[%r7+1620], %f141;
	ld.global.u32 	%r416, [%rd9+36];
$L__BB0_31:
	st.shared.u32 	[_ZZ21jrc3_cuda_delta_driftPfPjPKiPKfS4_S4_S2_fE8viSite1_+36], %r416;
	add.s32 	%r37, %r453, 10;
	setp.lt.s32 	%p12, %r37, %r4;
	@%p12 bra 	$L__BB0_33;
	mov.b32 	%r288, 0;
	st.shared.u32 	[%r7+1800], %r288;
	mov.b32 	%r417, -1;
	bra.uni 	$L__BB0_34;
$L__BB0_33:
	mad.lo.s32 	%r289, %r37, %r254, %r2;
	mul.wide.s32 	%rd56, %r289, 4;
	add.s64 	%rd57, %rd2, %rd56;
	ld.global.f32 	%f142, [%rd57];
	st.shared.f32 	[%r7+1800], %f142;
	ld.global.u32 	%r417, [%rd9+40];
$L__BB0_34:
	st.shared.u32 	[_ZZ21jrc3_cuda_delta_driftPfPjPKiPKfS4_S4_S2_fE8viSite1_+40], %r417;
	add.s32 	%r40, %r453, 11;
	setp.lt.s32 	%p13, %r40, %r4;
	@%p13 bra 	$L__BB0_36;
	mov.b32 	%r291, 0;
	st.shared.u32 	[%r7+1980], %r291;
	mov.b32 	%r418, -1;
	bra.uni 	$L__BB0_37;
$L__BB0_36:
	mad.lo.s32 	%r292, %r40, %r254, %r2;
	mul.wide.s32 	%rd58, %r292, 4;
	add.s64 	%rd59, %rd2, %rd58;
	ld.global.f32 	%f143, [%rd59];
	st.shared.f32 	[%r7+1980], %f143;
	ld.global.u32 	%r418, [%rd9+44];
$L__BB0_37:
	st.shared.u32 	[_ZZ21jrc3_cuda_delta_driftPfPjPKiPKfS4_S4_S2_fE8viSite1_+44], %r418;
	add.s32 	%r43, %r453, 12;
	setp.lt.s32 	%p14, %r43, %r4;
	@%p14 bra 	$L__BB0_39;
	mov.b32 	%r294, 0;
	st.shared.u32 	[%r7+2160], %r294;
	mov.b32 	%r419, -1;
	bra.uni 	$L__BB0_40;
$L__BB0_39:
	mad.lo.s32 	%r295, %r43, %r254, %r2;
	mul.wide.s32 	%rd60, %r295, 4;
	add.s64 	%rd61, %rd2, %rd60;
	ld.global.f32 	%f144, [%rd61];
	st.shared.f32 	[%r7+2160], %f144;
	ld.global.u32 	%r419, [%rd9+48];
$L__BB0_40:
	st.shared.u32 	[_ZZ21jrc3_cuda_delta_driftPfPjPKiPKfS4_S4_S2_fE8viSite1_+48], %r419;
	add.s32 	%r46, %r453, 13;
	setp.lt.s32 	%p15, %r46, %r4;
	@%p15 bra 	$L__BB0_42;
	mov.b32 	%r297, 0;
	st.shared.u32 	[%r7+2340], %r297;
	mov.b32 	%r420, -1;
	bra.uni 	$L__BB0_43;
$L__BB0_42:
	mad.lo.s32 	%r298, %r46, %r254, %r2;
	mul.wide.s32 	%rd62, %r298, 4;
	add.s64 	%rd63, %rd2, %rd62;
	ld.global.f32 	%f145, [%rd63];
	st.shared.f32 	[%r7+2340], %f145;
	ld.global.u32 	%r420, [%rd9+52];
$L__BB0_43:
	st.shared.u32 	[_ZZ21jrc3_cuda_delta_driftPfPjPKiPKfS4_S4_S2_fE8viSite1_+52], %r420;
	add.s32 	%r49, %r453, 14;
	setp.lt.s32 	%p16, %r49, %r4;
	@%p16 bra 	$L__BB0_45;
	mov.b32 	%r300, 0;
	st.shared.u32 	[%r7+2520], %r300;
	mov.b32 	%r421, -1;
	bra.uni 	$L__BB0_46;
$L__BB0_45:
	mad.lo.s32 	%r301, %r49, %r254, %r2;
	mul.wide.s32 	%rd64, %r301, 4;
	add.s64 	%rd65, %rd2, %rd64;
	ld.global.f32 	%f146, [%rd65];
	st.shared.f32 	[%r7+2520], %f146;
	ld.global.u32 	%r421, [%rd9+56];
$L__BB0_46:
	st.shared.u32 	[_ZZ21jrc3_cuda_delta_driftPfPjPKiPKfS4_S4_S2_fE8viSite1_+56], %r421;
	add.s32 	%r52, %r453, 15;
	setp.lt.s32 	%p17, %r52, %r4;
	@%p17 bra 	$L__BB0_48;
	mov.b32 	%r303, 0;
	st.shared.u32 	[%r7+2700], %r303;
	mov.b32 	%r422, -1;
	bra.uni 	$L__BB0_49;
$L__BB0_48:
	mad.lo.s32 	%r304, %r52, %r254, %r2;
	mul.wide.s32 	%rd66, %r304, 4;
	add.s64 	%rd67, %rd2, %rd66;
	ld.global.f32 	%f147, [%rd67];
	st.shared.f32 	[%r7+2700], %f147;
	ld.global.u32 	%r422, [%rd9+60];
$L__BB0_49:
	st.shared.u32 	[_ZZ21jrc3_cuda_delta_driftPfPjPKiPKfS4_S4_S2_fE8viSite1_+60], %r422;
$L__BB0_50:
	setp.gt.u32 	%p18, %r2, 15;
	setp.ge.s32 	%p19, %r3, %r4;
	or.pred  	%p20, %p18, %p19;
	@%p20 bra 	$L__BB0_52;
	mul.wide.s32 	%rd68, %r3, 4;
	add.s64 	%rd69, %rd4, %rd68;
	ld.global.f32 	%f148, [%rd69];
	shl.b32 	%r305, %r2, 2;
	mov.u32 	%r306, _ZZ21jrc3_cuda_delta_driftPfPjPKiPKfS4_S4_S2_fE7vrRho1_;
	add.s32 	%r307, %r306, %r305;
	st.shared.f32 	[%r307], %f148;
$L__BB0_52:
	add.s32 	%r452, %r453, 1;
	add.s32 	%r451, %r453, 2;
	mov.f32 	%f530, 0f7F7FF023;
	st.local.v4.f32 	[%rd5], {%f530, %f530, %f530, %f530};
	add.s32 	%r450, %r453, 3;
	st.local.v4.u32 	[%rd6], {%r453, %r452, %r451, %r450};
	add.s32 	%r449, %r453, 4;
	add.s32 	%r448, %r453, 5;
	add.s32 	%r447, %r453, 6;
	st.local.v4.f32 	[%rd5+16], {%f530, %f530, %f530, %f530};
	add.s32 	%r446, %r453, 7;
	st.local.v4.u32 	[%rd6+16], {%r449, %r448, %r447, %r446};
	add.s32 	%r445, %r453, 8;
	add.s32 	%r444, %r453, 9;
	add.s32 	%r443, %r453, 10;
	st.local.v4.f32 	[%rd5+32], {%f530, %f530, %f530, %f530};
	add.s32 	%r442, %r453, 11;
	st.local.v4.u32 	[%rd6+32], {%r445, %r444, %r443, %r442};
	add.s32 	%r441, %r453, 12;
	add.s32 	%r440, %r453, 13;
	add.s32 	%r439, %r453, 14;
	st.local.v4.f32 	[%rd5+48], {%f530, %f530, %f530, %f530};
	add.s32 	%r438, %r453, 15;
	st.local.v4.u32 	[%rd6+48], {%r441, %r440, %r439, %r438};
	bar.sync 	0;
	setp.ge.s32 	%p21, %r2, %r5;
	mov.f32 	%f531, %f530;
	mov.f32 	%f532, %f530;
	mov.f32 	%f533, %f530;
	mov.f32 	%f534, %f530;
	mov.f32 	%f535, %f530;
	mov.f32 	%f536, %f530;
	mov.f32 	%f537, %f530;
	mov.f32 	%f538, %f530;
	mov.f32 	%f539, %f530;
	mov.f32 	%f540, %f530;
	mov.f32 	%f541, %f530;
	mov.f32 	%f542, %f530;
	mov.f32 	%f543, %f530;
	mov.f32 	%f544, %f530;
	mov.f32 	%f545, %f530;
	@%p21 bra 	$L__BB0_153;
	mov.u32 	%r70, %ntid.x;
	add.s32 	%r71, %r254, -1;
	and.b32  	%r72, %r254, 15;
	add.s32 	%r73, %r72, -1;
	and.b32  	%r74, %r254, 7;
	add.s32 	%r75, %r74, -1;
	and.b32  	%r76, %r254, 2147483632;
	and.b32  	%r77, %r254, 3;
	mul.wide.s32 	%rd73, %r5, 4;
	mov.u32 	%r423, %r2;
$L__BB0_54:
	setp.lt.s32 	%p22, %r254, 1;
	mul.wide.s32 	%rd70, %r423, 4;
	add.s64 	%rd71, %rd4, %rd70;
	ld.global.f32 	%f1, [%rd71];
	add.s64 	%rd72, %rd3, %rd70;
	ld.global.u32 	%r79, [%rd72];
	add.s64 	%rd74, %rd72, %rd73;
	ld.global.u32 	%r80, [%rd74];
	@%p22 bra 	$L__BB0_101;
	setp.lt.u32 	%p119, %r71, 15;
	mul.lo.s32 	%r81, %r423, %r254;
	mov.b32 	%r425, 0;
	@%p119 bra 	$L__BB0_58;
	and.b32  	%r355, %r254, 2147483632;
	neg.s32 	%r437, %r355;
	add.s64 	%rd117, %rd7, 32;
	add.s64 	%rd116, %rd8, 32;
	mov.u32 	%r436, %r81;
$L__BB0_57:
	.pragma "nounroll";
	mul.wide.s32 	%rd75, %r436, 4;
	add.s64 	%rd76, %rd2, %rd75;
	add.s64 	%rd77, %rd1, %rd75;
	ld.global.f32 	%f199, [%rd76];
	st.local.f32 	[%rd117+-32], %f199;
	ld.global.f32 	%f200, [%rd77];
	st.local.f32 	[%rd116+-32], %f200;
	ld.global.f32 	%f201, [%rd76+4];
	st.local.f32 	[%rd117+-28], %f201;
	ld.global.f32 	%f202, [%rd77+4];
	st.local.f32 	[%rd116+-28], %f202;
	ld.global.f32 	%f203, [%rd76+8];
	st.local.f32 	[%rd117+-24], %f203;
	ld.global.f32 	%f204, [%rd77+8];
	st.local.f32 	[%rd116+-24], %f204;
	ld.global.f32 	%f205, [%rd76+12];
	st.local.f32 	[%rd117+-20], %f205;
	ld.global.f32 	%f206, [%rd77+12];
	st.local.f32 	[%rd116+-20], %f206;
	ld.global.f32 	%f207, [%rd76+16];
	st.local.f32 	[%rd117+-16], %f207;
	ld.global.f32 	%f208, [%rd77+16];
	st.local.f32 	[%rd116+-16], %f208;
	ld.global.f32 	%f209, [%rd76+20];
	st.local.f32 	[%rd117+-12], %f209;
	ld.global.f32 	%f210, [%rd77+20];
	st.local.f32 	[%rd116+-12], %f210;
	ld.global.f32 	%f211, [%rd76+24];
	st.local.f32 	[%rd117+-8], %f211;
	ld.global.f32 	%f212, [%rd77+24];
	st.local.f32 	[%rd116+-8], %f212;
	ld.global.f32 	%f213, [%rd76+28];
	st.local.f32 	[%rd117+-4], %f213;
	ld.global.f32 	%f214, [%rd77+28];
	st.local.f32 	[%rd116+-4], %f214;
	ld.global.f32 	%f215, [%rd76+32];
	st.local.f32 	[%rd117], %f215;
	ld.global.f32 	%f216, [%rd77+32];
	st.local.f32 	[%rd116], %f216;
	ld.global.f32 	%f217, [%rd76+36];
	st.local.f32 	[%rd117+4], %f217;
	ld.global.f32 	%f218, [%rd77+36];
	st.local.f32 	[%rd116+4], %f218;
	ld.global.f32 	%f219, [%rd76+40];
	st.local.f32 	[%rd117+8], %f219;
	ld.global.f32 	%f220, [%rd77+40];
	st.local.f32 	[%rd116+8], %f220;
	ld.global.f32 	%f221, [%rd76+44];
	st.local.f32 	[%rd117+12], %f221;
	ld.global.f32 	%f222, [%rd77+44];
	st.local.f32 	[%rd116+12], %f222;
	ld.global.f32 	%f223, [%rd76+48];
	st.local.f32 	[%rd117+16], %f223;
	ld.global.f32 	%f224, [%rd77+48];
	st.local.f32 	[%rd116+16], %f224;
	ld.global.f32 	%f225, [%rd76+52];
	st.local.f32 	[%rd117+20], %f225;
	ld.global.f32 	%f226, [%rd77+52];
	st.local.f32 	[%rd116+20], %f226;
	ld.global.f32 	%f227, [%rd76+56];
	st.local.f32 	[%rd117+24], %f227;
	ld.global.f32 	%f228, [%rd77+56];
	st.local.f32 	[%rd116+24], %f228;
	ld.global.f32 	%f229, [%rd76+60];
	st.local.f32 	[%rd117+28], %f229;
	ld.global.f32 	%f230, [%rd77+60];
	st.local.f32 	[%rd116+28], %f230;
	add.s32 	%r437, %r437, 16;
	add.s32 	%r436, %r436, 16;
	add.s64 	%rd117, %rd117, 64;
	add.s64 	%rd116, %rd116, 64;
	setp.eq.s32 	%p120, %r437, 0;
	mov.u32 	%r425, %r76;
	@%p120 bra 	$L__BB0_58;
	bra.uni 	$L__BB0_57;
$L__BB0_58:
	setp.eq.s32 	%p121, %r72, 0;
	@%p121 bra 	$L__BB0_68;
	setp.lt.u32 	%p122, %r73, 7;
	@%p122 bra 	$L__BB0_61;
	add.s32 	%r356, %r425, %r81;
	mul.wide.s32 	%rd78, %r356, 4;
	add.s64 	%rd79, %rd2, %rd78;
	ld.global.f32 	%f231, [%rd79];
	mul.wide.u32 	%rd80, %r425, 4;
	add.s64 	%rd81, %rd7, %rd80;
	st.local.f32 	[%rd81], %f231;
	add.s64 	%rd82, %rd1, %rd78;
	ld.global.f32 	%f232, [%rd82];
	add.s64 	%rd83, %rd8, %rd80;
	st.local.f32 	[%rd83], %f232;
	ld.global.f32 	%f233, [%rd79+4];
	st.local.f32 	[%rd81+4], %f233;
	ld.global.f32 	%f234, [%rd82+4];
	st.local.f32 	[%rd83+4], %f234;
	ld.global.f32 	%f235, [%rd79+8];
	st.local.f32 	[%rd81+8], %f235;
	ld.global.f32 	%f236, [%rd82+8];
	st.local.f32 	[%rd83+8], %f236;
	ld.global.f32 	%f237, [%rd79+12];
	st.local.f32 	[%rd81+12], %f237;
	ld.global.f32 	%f238, [%rd82+12];
	st.local.f32 	[%rd83+12], %f238;
	ld.global.f32 	%f239, [%rd79+16];
	st.local.f32 	[%rd81+16], %f239;
	ld.global.f32 	%f240, [%rd82+16];
	st.local.f32 	[%rd83+16], %f240;
	ld.global.f32 	%f241, [%rd79+20];
	st.local.f32 	[%rd81+20], %f241;
	ld.global.f32 	%f242, [%rd82+20];
	st.local.f32 	[%rd83+20], %f242;
	ld.global.f32 	%f243, [%rd79+24];
	st.local.f32 	[%rd81+24], %f243;
	ld.global.f32 	%f244, [%rd82+24];
	st.local.f32 	[%rd83+24], %f244;
	ld.global.f32 	%f245, [%rd79+28];
	st.local.f32 	[%rd81+28], %f245;
	ld.global.f32 	%f246, [%rd82+28];
	st.local.f32 	[%rd83+28], %f246;
	add.s32 	%r425, %r425, 8;
$L__BB0_61:
	setp.eq.s32 	%p123, %r74, 0;
	@%p123 bra 	$L__BB0_68;
	setp.lt.u32 	%p124, %r75, 3;
	@%p124 bra 	$L__BB0_64;
	add.s32 	%r357, %r425, %r81;
	mul.wide.s32 	%rd84, %r357, 4;
	add.s64 	%rd85, %rd2, %rd84;
	ld.global.f32 	%f247, [%rd85];
	mul.wide.u32 	%rd86, %r425, 4;
	add.s64 	%rd87, %rd7, %rd86;
	st.local.f32 	[%rd87], %f247;
	add.s64 	%rd88, %rd1, %rd84;
	ld.global.f32 	%f248, [%rd88];
	add.s64 	%rd89, %rd8, %rd86;
	st.local.f32 	[%rd89], %f248;
	ld.global.f32 	%f249, [%rd85+4];
	st.local.f32 	[%rd87+4], %f249;
	ld.global.f32 	%f250, [%rd88+4];
	st.local.f32 	[%rd89+4], %f250;
	ld.global.f32 	%f251, [%rd85+8];
	st.local.f32 	[%rd87+8], %f251;
	ld.global.f32 	%f252, [%rd88+8];
	st.local.f32 	[%rd89+8], %f252;
	ld.global.f32 	%f253, [%rd85+12];
	st.local.f32 	[%rd87+12], %f253;
	ld.global.f32 	%f254, [%rd88+12];
	st.local.f32 	[%rd89+12], %f254;
	add.s32 	%r425, %r425, 4;
$L__BB0_64:
	setp.eq.s32 	%p125, %r77, 0;
	@%p125 bra 	$L__BB0_68;
	setp.eq.s32 	%p126, %r77, 1;
	add.s32 	%r358, %r425, %r81;
	mul.wide.s32 	%rd90, %r358, 4;
	add.s64 	%rd12, %rd2, %rd90;
	ld.global.f32 	%f255, [%rd12];
	mul.wide.u32 	%rd91, %r425, 4;
	add.s64 	%rd13, %rd7, %rd91;
	st.local.f32 	[%rd13], %f255;
	add.s64 	%rd14, %rd1, %rd90;
	ld.global.f32 	%f256, [%rd14];
	add.s64 	%rd15, %rd8, %rd91;
	st.local.f32 	[%rd15], %f256;
	@%p126 bra 	$L__BB0_68;
	setp.eq.s32 	%p127, %r77, 2;
	ld.global.f32 	%f257, [%rd12+4];
	st.local.f32 	[%rd13+4], %f257;
	ld.global.f32 	%f258, [%rd14+4];
	st.local.f32 	[%rd15+4], %f258;
	@%p127 bra 	$L__BB0_68;
	ld.global.f32 	%f259, [%rd12+8];
	st.local.f32 	[%rd13+8], %f259;
	ld.global.f32 	%f260, [%rd14+8];
	st.local.f32 	[%rd15+8], %f260;
$L__BB0_68:
	mov.b32 	%r427, 0;
$L__BB0_69:
	shl.b32 	%r360, %r427, 2;
	mov.u32 	%r361, _ZZ21jrc3_cuda_delta_driftPfPjPKiPKfS4_S4_S2_fE7vrRho1_;
	add.s32 	%r362, %r361, %r360;
	ld.shared.f32 	%f261, [%r362];
	setp.le.f32 	%p128, %f1, %f261;
	@%p128 bra 	$L__BB0_76;
	shl.b32 	%r363, %r427, 2;
	mov.u32 	%r364, _ZZ21jrc3_cuda_delta_driftPfPjPKiPKfS4_S4_S2_fE8viSite1_;
	add.s32 	%r365, %r364, %r363;
	ld.shared.u32 	%r89, [%r365];
	setp.eq.s32 	%p129, %r89, %r79;
	@%p129 bra 	$L__BB0_77;
	setp.eq.s32 	%p130, %r89, %r80;
	@%p130 bra 	$L__BB0_72;
	bra.uni 	$L__BB0_76;
$L__BB0_72:
	mov.u32 	%r367, _ZZ21jrc3_cuda_delta_driftPfPjPKiPKfS4_S4_S2_fE7mrFet1_;
	mad.lo.s32 	%r102, %r427, 180, %r367;
	mov.f32 	%f517, 0f00000000;
	mov.b32 	%r434, 0;
	@%p119 bra 	$L__BB0_91;
	mov.f32 	%f517, 0f00000000;
	mov.b32 	%r428, 0;
	bra.uni 	$L__BB0_90;
$L__BB0_74:
	mul.wide.u32 	%rd106, %r427, 4;
	add.s64 	%rd16, %rd5, %rd106;
	ld.local.f32 	%f508, [%rd16];
	setp.geu.f32 	%p149, %f517, %f508;
	@%p149 bra 	$L__BB0_76;
	st.local.f32 	[%rd16], %f517;
	mul.wide.u32 	%rd107, %r427, 4;
	add.s64 	%rd108, %rd6, %rd107;
	st.local.u32 	[%rd108], %r423;
$L__BB0_76:
	add.s32 	%r427, %r427, 1;
	setp.eq.s32 	%p150, %r427, 16;
	@%p150 bra 	$L__BB0_151;
	bra.uni 	$L__BB0_69;
$L__BB0_77:
	mov.u32 	%r377, _ZZ21jrc3_cuda_delta_driftPfPjPKiPKfS4_S4_S2_fE7mrFet1_;
	mad.lo.s32 	%r95, %r427, 180, %r377;
	mov.f32 	%f517, 0f00000000;
	mov.b32 	%r431, 0;
	@%p119 bra 	$L__BB0_80;
	mov.f32 	%f517, 0f00000000;
	mov.b32 	%r429, 0;
$L__BB0_79:
	.pragma "nounroll";
	shl.b32 	%r379, %r429, 2;
	add.s32 	%r380, %r95, %r379;
	ld.shared.f32 	%f388, [%r380];
	mul.wide.u32 	%rd99, %r429, 4;
	add.s64 	%rd100, %rd7, %rd99;
	ld.local.f32 	%f389, [%rd100];
	sub.f32 	%f390, %f388, %f389;
	fma.rn.f32 	%f391, %f390, %f390, %f517;
	ld.shared.f32 	%f392, [%r380+4];
	ld.local.f32 	%f393, [%rd100+4];
	sub.f32 	%f394, %f392, %f393;
	fma.rn.f32 	%f395, %f394, %f394, %f391;
	ld.shared.f32 	%f396, [%r380+8];
	ld.local.f32 	%f397, [%rd100+8];
	sub.f32 	%f398, %f396, %f397;
	fma.rn.f32 	%f399, %f398, %f398, %f395;
	ld.shared.f32 	%f400, [%r380+12];
	ld.local.f32 	%f401, [%rd100+12];
	sub.f32 	%f402, %f400, %f401;
	fma.rn.f32 	%f403, %f402, %f402, %f399;
	ld.shared.f32 	%f404, [%r380+16];
	ld.local.f32 	%f405, [%rd100+16];
	sub.f32 	%f406, %f404, %f405;
	fma.rn.f32 	%f407, %f406, %f406, %f403;
	ld.shared.f32 	%f408, [%r380+20];
	ld.local.f32 	%f409, [%rd100+20];
	sub.f32 	%f410, %f408, %f409;
	fma.rn.f32 	%f411, %f410, %f410, %f407;
	ld.shared.f32 	%f412, [%r380+24];
	ld.local.f32 	%f413, [%rd100+24];
	sub.f32 	%f414, %f412, %f413;
	fma.rn.f32 	%f415, %f414, %f414, %f411;
	ld.shared.f32 	%f416, [%r380+28];
	ld.local.f32 	%f417, [%rd100+28];
	sub.f32 	%f418, %f416, %f417;
	fma.rn.f32 	%f419, %f418, %f418, %f415;
	ld.shared.f32 	%f420, [%r380+32];
	ld.local.f32 	%f421, [%rd100+32];
	sub.f32 	%f422, %f420, %f421;
	fma.rn.f32 	%f423, %f422, %f422, %f419;
	ld.shared.f32 	%f424, [%r380+36];
	ld.local.f32 	%f425, [%rd100+36];
	sub.f32 	%f426, %f424, %f425;
	fma.rn.f32 	%f427, %f426, %f426, %f423;
	ld.shared.f32 	%f428, [%r380+40];
	ld.local.f32 	%f429, [%rd100+40];
	sub.f32 	%f430, %f428, %f429;
	fma.rn.f32 	%f431, %f430, %f430, %f427;
	ld.shared.f32 	%f432, [%r380+44];
	ld.local.f32 	%f433, [%rd100+44];
	sub.f32 	%f434, %f432, %f433;
	fma.rn.f32 	%f435, %f434, %f434, %f431;
	ld.shared.f32 	%f436, [%r380+48];
	ld.local.f32 	%f437, [%rd100+48];
	sub.f32 	%f438, %f436, %f437;
	fma.rn.f32 	%f439, %f438, %f438, %f435;
	ld.shared.f32 	%f440, [%r380+52];
	ld.local.f32 	%f441, [%rd100+52];
	sub.f32 	%f442, %f440, %f441;
	fma.rn.f32 	%f443, %f442, %f442, %f439;
	ld.shared.f32 	%f444, [%r380+56];
	ld.local.f32 	%f445, [%rd100+56];
	sub.f32 	%f446, %f444, %f445;
	fma.rn.f32 	%f447, %f446, %f446, %f443;
	ld.shared.f32 	%f448, [%r380+60];
	ld.local.f32 	%f449, [%rd100+60];
	sub.f32 	%f450, %f448, %f449;
	fma.rn.f32 	%f517, %f450, %f450, %f447;
	add.s32 	%r429, %r429, 16;
	setp.eq.s32 	%p141, %r429, %r76;
	mov.u32 	%r431, %r76;
	@%p141 bra 	$L__BB0_80;
	bra.uni 	$L__BB0_79;
$L__BB0_80:
	@%p121 bra 	$L__BB0_74;
	setp.lt.u32 	%p143, %r73, 7;
	@%p143 bra 	$L__BB0_83;
	shl.b32 	%r381, %r431, 2;
	add.s32 	%r382, %r95, %r381;
	ld.shared.f32 	%f452, [%r382];
	mul.wide.u32 	%rd101, %r431, 4;
	add.s64 	%rd102, %rd7, %rd101;
	ld.local.f32 	%f453, [%rd102];
	sub.f32 	%f454, %f452, %f453;
	fma.rn.f32 	%f455, %f454, %f454, %f517;
	ld.shared.f32 	%f456, [%r382+4];
	ld.local.f32 	%f457, [%rd102+4];
	sub.f32 	%f458, %f456, %f457;
	fma.rn.f32 	%f459, %f458, %f458, %f455;
	ld.shared.f32 	%f460, [%r382+8];
	ld.local.f32 	%f461, [%rd102+8];
	sub.f32 	%f462, %f460, %f461;
	fma.rn.f32 	%f463, %f462, %f462, %f459;
	ld.shared.f32 	%f464, [%r382+12];
	ld.local.f32 	%f465, [%rd102+12];
	sub.f32 	%f466, %f464, %f465;
	fma.rn.f32 	%f467, %f466, %f466, %f463;
	ld.shared.f32 	%f468, [%r382+16];
	ld.local.f32 	%f469, [%rd102+16];
	sub.f32 	%f470, %f468, %f469;
	fma.rn.f32 	%f471, %f470, %f470, %f467;
	ld.shared.f32 	%f472, [%r382+20];
	ld.local.f32 	%f473, [%rd102+20];
	sub.f32 	%f474, %f472, %f473;
	fma.rn.f32 	%f475, %f474, %f474, %f471;
	ld.shared.f32 	%f476, [%r382+24];
	ld.local.f32 	%f477, [%rd102+24];
	sub.f32 	%f478, %f476, %f477;
	fma.rn.f32 	%f479, %f478, %f478, %f475;
	ld.shared.f32 	%f480, [%r382+28];
	ld.local.f32 	%f481, [%rd102+28];
	sub.f32 	%f482, %f480, %f481;
	fma.rn.f32 	%f517, %f482, %f482, %f479;
	add.s32 	%r431, %r431, 8;
$L__BB0_83:
	setp.eq.s32 	%p144, %r74, 0;
	@%p144 bra 	$L__BB0_74;
	setp.lt.u32 	%p145, %r75, 3;
	@%p145 bra 	$L__BB0_86;
	shl.b32 	%r383, %r431, 2;
	add.s32 	%r384, %r95, %r383;
	ld.shared.f32 	%f484, [%r384];
	mul.wide.u32 	%rd103, %r431, 4;
	add.s64 	%rd104, %rd7, %rd103;
	ld.local.f32 	%f485, [%rd104];
	sub.f32 	%f486, %f484, %f485;
	fma.rn.f32 	%f487, %f486, %f486, %f517;
	ld.shared.f32 	%f488, [%r384+4];
	ld.local.f32 	%f489, [%rd104+4];
	sub.f32 	%f490, %f488, %f489;
	fma.rn.f32 	%f491, %f490, %f490, %f487;
	ld.shared.f32 	%f492, [%r384+8];
	ld.local.f32 	%f493, [%rd104+8];
	sub.f32 	%f494, %f492, %f493;
	fma.rn.f32 	%f495, %f494, %f494, %f491;
	ld.shared.f32 	%f496, [%r384+12];
	ld.local.f32 	%f497, [%rd104+12];
	sub.f32 	%f498, %f496, %f497;
	fma.rn.f32 	%f517, %f498, %f498, %f495;
	add.s32 	%r431, %r431, 4;
$L__BB0_86:
	setp.eq.s32 	%p146, %r77, 0;
	@%p146 bra 	$L__BB0_74;
	setp.eq.s32 	%p147, %r77, 1;
	shl.b32 	%r385, %r431, 2;
	add.s32 	%r101, %r95, %r385;
	ld.shared.f32 	%f499, [%r101];
	mul.wide.u32 	%rd105, %r431, 4;
	add.s64 	%rd17, %rd7, %rd105;
	ld.local.f32 	%f500, [%rd17];
	sub.f32 	%f501, %f499, %f500;
	fma.rn.f32 	%f517, %f501, %f501, %f517;
	@%p147 bra 	$L__BB0_74;
	setp.eq.s32 	%p148, %r77, 2;
	ld.shared.f32 	%f502, [%r101+4];
	ld.local.f32 	%f503, [%rd17+4];
	sub.f32 	%f504, %f502, %f503;
	fma.rn.f32 	%f517, %f504, %f504, %f517;
	@%p148 bra 	$L__BB0_74;
	ld.shared.f32 	%f505, [%r101+8];
	ld.local.f32 	%f506, [%rd17+8];
	sub.f32 	%f507, %f505, %f506;
	fma.rn.f32 	%f517, %f507, %f507, %f517;
	bra.uni 	$L__BB0_74;
$L__BB0_90:
	.pragma "nounroll";
	shl.b32 	%r369, %r428, 2;
	add.s32 	%r370, %r102, %r369;
	ld.shared.f32 	%f265, [%r370];
	mul.wide.u32 	%rd92, %r428, 4;
	add.s64 	%rd93, %rd8, %rd92;
	ld.local.f32 	%f266, [%rd93];
	sub.f32 	%f267, %f265, %f266;
	fma.rn.f32 	%f268, %f267, %f267, %f517;
	ld.shared.f32 	%f269, [%r370+4];
	ld.local.f32 	%f270, [%rd93+4];
	sub.f32 	%f271, %f269, %f270;
	fma.rn.f32 	%f272, %f271, %f271, %f268;
	ld.shared.f32 	%f273, [%r370+8];
	ld.local.f32 	%f274, [%rd93+8];
	sub.f32 	%f275, %f273, %f274;
	fma.rn.f32 	%f276, %f275, %f275, %f272;
	ld.shared.f32 	%f277, [%r370+12];
	ld.local.f32 	%f278, [%rd93+12];
	sub.f32 	%f279, %f277, %f278;
	fma.rn.f32 	%f280, %f279, %f279, %f276;
	ld.shared.f32 	%f281, [%r370+16];
	ld.local.f32 	%f282, [%rd93+16];
	sub.f32 	%f283, %f281, %f282;
	fma.rn.f32 	%f284, %f283, %f283, %f280;
	ld.shared.f32 	%f285, [%r370+20];
	ld.local.f32 	%f286, [%rd93+20];
	sub.f32 	%f287, %f285, %f286;
	fma.rn.f32 	%f288, %f287, %f287, %f284;
	ld.shared.f32 	%f289, [%r370+24];
	ld.local.f32 	%f290, [%rd93+24];
	sub.f32 	%f291, %f289, %f290;
	fma.rn.f32 	%f292, %f291, %f291, %f288;
	ld.shared.f32 	%f293, [%r370+28];
	ld.local.f32 	%f294, [%rd93+28];
	sub.f32 	%f295, %f293, %f294;
	fma.rn.f32 	%f296, %f295, %f295, %f292;
	ld.shared.f32 	%f297, [%r370+32];
	ld.local.f32 	%f298, [%rd93+32];
	sub.f32 	%f299, %f297, %f298;
	fma.rn.f32 	%f300, %f299, %f299, %f296;
	ld.shared.f32 	%f301, [%r370+36];
	ld.local.f32 	%f302, [%rd93+36];
	sub.f32 	%f303, %f301, %f302;
	fma.rn.f32 	%f304, %f303, %f303, %f300;
	ld.shared.f32 	%f305, [%r370+40];
	ld.local.f32 	%f306, [%rd93+40];
	sub.f32 	%f307, %f305, %f306;
	fma.rn.f32 	%f308, %f307, %f307, %f304;
	ld.shared.f32 	%f309, [%r370+44];
	ld.local.f32 	%f310, [%rd93+44];
	sub.f32 	%f311, %f309, %f310;
	fma.rn.f32 	%f312, %f311, %f311, %f308;
	ld.shared.f32 	%f313, [%r370+48];
	ld.local.f32 	%f314, [%rd93+48];
	sub.f32 	%f315, %f313, %f314;
	fma.rn.f32 	%f316, %f315, %f315, %f312;
	ld.shared.f32 	%f317, [%r370+52];
	ld.local.f32 	%f318, [%rd93+52];
	sub.f32 	%f319, %f317, %f318;
	fma.rn.f32 	%f320, %f319, %f319, %f316;
	ld.shared.f32 	%f321, [%r370+56];
	ld.local.f32 	%f322, [%rd93+56];
	sub.f32 	%f323, %f321, %f322;
	fma.rn.f32 	%f324, %f323, %f323, %f320;
	ld.shared.f32 	%f325, [%r370+60];
	ld.local.f32 	%f326, [%rd93+60];
	sub.f32 	%f327, %f325, %f326;
	fma.rn.f32 	%f517, %f327, %f327, %f324;
	add.s32 	%r428, %r428, 16;
	setp.eq.s32 	%p132, %r428, %r76;
	mov.u32 	%r434, %r76;
	@%p132 bra 	$L__BB0_91;
	bra.uni 	$L__BB0_90;
$L__BB0_91:
	@%p121 bra 	$L__BB0_74;
	setp.lt.u32 	%p134, %r73, 7;
	@%p134 bra 	$L__BB0_94;
	shl.b32 	%r371, %r434, 2;
	add.s32 	%r372, %r102, %r371;
	ld.shared.f32 	%f329, [%r372];
	mul.wide.u32 	%rd94, %r434, 4;
	add.s64 	%rd95, %rd8, %rd94;
	ld.local.f32 	%f330, [%rd95];
	sub.f32 	%f331, %f329, %f330;
	fma.rn.f32 	%f332, %f331, %f331, %f517;
	ld.shared.f32 	%f333, [%r372+4];
	ld.local.f32 	%f334, [%rd95+4];
	sub.f32 	%f335, %f333, %f334;
	fma.rn.f32 	%f336, %f335, %f335, %f332;
	ld.shared.f32 	%f337, [%r372+8];
	ld.local.f32 	%f338, [%rd95+8];
	sub.f32 	%f339, %f337, %f338;
	fma.rn.f32 	%f340, %f339, %f339, %f336;
	ld.shared.f32 	%f341, [%r372+12];
	ld.local.f32 	%f342, [%rd95+12];
	sub.f32 	%f343, %f341, %f342;
	fma.rn.f32 	%f344, %f343, %f343, %f340;
	ld.shared.f32 	%f345, [%r372+16];
	ld.local.f32 	%f346, [%rd95+16];
	sub.f32 	%f347, %f345, %f346;
	fma.rn.f32 	%f348, %f347, %f347, %f344;
	ld.shared.f32 	%f349, [%r372+20];
	ld.local.f32 	%f350, [%rd95+20];
	sub.f32 	%f351, %f349, %f350;
	fma.rn.f32 	%f352, %f351, %f351, %f348;
	ld.shared.f32 	%f353, [%r372+24];
	ld.local.f32 	%f354, [%rd95+24];
	sub.f32 	%f355, %f353, %f354;
	fma.rn.f32 	%f356, %f355, %f355, %f352;
	ld.shared.f32 	%f357, [%r372+28];
	ld.local.f32 	%f358, [%rd95+28];
	sub.f32 	%f359, %f357, %f358;
	fma.rn.f32 	%f517, %f359, %f359, %f356;
	add.s32 	%r434, %r434, 8;
$L__BB0_94:
	setp.eq.s32 	%p135, %r74, 0;
	@%p135 bra 	$L__BB0_74;
	setp.lt.u32 	%p136, %r75, 3;
	@%p136 bra 	$L__BB0_97;
	shl.b32 	%r373, %r434, 2;
	add.s32 	%r374, %r102, %r373;
	ld.shared.f32 	%f361, [%r374];
	mul.wide.u32 	%rd96, %r434, 4;
	add.s64 	%rd97, %rd8, %rd96;
	ld.local.f32 	%f362, [%rd97];
	sub.f32 	%f363, %f361, %f362;
	fma.rn.f32 	%f364, %f363, %f363, %f517;
	ld.shared.f32 	%f365, [%r374+4];
	ld.local.f32 	%f366, [%rd97+4];
	sub.f32 	%f367, %f365, %f366;
	fma.rn.f32 	%f368, %f367, %f367, %f364;
	ld.shared.f32 	%f369, [%r374+8];
	ld.local.f32 	%f370, [%rd97+8];
	sub.f32 	%f371, %f369, %f370;
	fma.rn.f32 	%f372, %f371, %f371, %f368;
	ld.shared.f32 	%f373, [%r374+12];
	ld.local.f32 	%f374, [%rd97+12];
	sub.f32 	%f375, %f373, %f374;
	fma.rn.f32 	%f517, %f375, %f375, %f372;
	add.s32 	%r434, %r434, 4;
$L__BB0_97:
	setp.eq.s32 	%p137, %r77, 0;
	@%p137 bra 	$L__BB0_74;
	setp.eq.s32 	%p138, %r77, 1;
	shl.b32 	%r375, %r434, 2;
	add.s32 	%r108, %r102, %r375;
	ld.shared.f32 	%f376, [%r108];
	mul.wide.u32 	%rd98, %r434, 4;
	add.s64 	%rd18, %rd8, %rd98;
	ld.local.f32 	%f377, [%rd18];
	sub.f32 	%f378, %f376, %f377;
	fma.rn.f32 	%f517, %f378, %f378, %f517;
	@%p138 bra 	$L__BB0_74;
	setp.eq.s32 	%p139, %r77, 2;
	ld.shared.f32 	%f379, [%r108+4];
	ld.local.f32 	%f380, [%rd18+4];
	sub.f32 	%f381, %f379, %f380;
	fma.rn.f32 	%f517, %f381, %f381, %f517;
	@%p139 bra 	$L__BB0_74;
	ld.shared.f32 	%f382, [%r108+8];
	ld.local.f32 	%f383, [%rd18+8];
	sub.f32 	%f384, %f382, %f383;
	fma.rn.f32 	%f517, %f384, %f384, %f517;
	bra.uni 	$L__BB0_74;
$L__BB0_101:
	ld.shared.f32 	%f150, [_ZZ21jrc3_cuda_delta_driftPfPjPKiPKfS4_S4_S2_fE7vrRho1_];
	setp.le.f32 	%p23, %f1, %f150;
	@%p23 bra 	$L__BB0_106;
	ld.shared.u32 	%r113, [_ZZ21jrc3_cuda_delta_driftPfPjPKiPKfS4_S4_S2_fE8viSite1_];
	setp.eq.s32 	%p24, %r113, %r79;
	@%p24 bra 	$L__BB0_104;
	setp.eq.s32 	%p25, %r113, %r80;
	ld.local.f32 	%f151, [%rd5];
	setp.gt.f32 	%p26, %f151, 0f00000000;
	and.pred  	%p27, %p25, %p26;
	@%p27 bra 	$L__BB0_105;
	bra.uni 	$L__BB0_106;
$L__BB0_104:
	ld.local.f32 	%f153, [%rd5];
	setp.leu.f32 	%p28, %f153, 0f00000000;
	@%p28 bra 	$L__BB0_106;
$L__BB0_105:
	mov.b32 	%r308, 0;
	st.local.u32 	[%rd5], %r308;
	st.local.u32 	[%rd6], %r423;
$L__BB0_106:
	ld.shared.f32 	%f154, [_ZZ21jrc3_cuda_delta_driftPfPjPKiPKfS4_S4_S2_fE7vrRho1_+4];
	setp.le.f32 	%p29, %f1, %f154;
	@%p29 bra 	$L__BB0_109;
	ld.shared.u32 	%r309, [_ZZ21jrc3_cuda_delta_driftPfPjPKiPKfS4_S4_S2_fE8viSite1_+4];
	setp.ne.s32 	%p30, %r309, %r79;
	setp.ne.s32 	%p31, %r309, %r80;
	and.pred  	%p32, %p30, %p31;
	ld.local.f32 	%f155, [%rd5+4];
	setp.leu.f32 	%p33, %f155, 0f00000000;
	or.pred  	%p34, %p32, %p33;
	@%p34 bra 	$L__BB0_109;
	mov.b32 	%r311, 0;
	st.local.u32 	[%rd5+4], %r311;
	st.local.u32 	[%rd6+4], %r423;
$L__BB0_109:
	ld.shared.f32 	%f157, [_ZZ21jrc3_cuda_delta_driftPfPjPKiPKfS4_S4_S2_fE7vrRho1_+8];
	setp.le.f32 	%p35, %f1, %f157;
	@%p35 bra 	$L__BB0_112;
	ld.shared.u32 	%r312, [_ZZ21jrc3_cuda_delta_driftPfPjPKiPKfS4_S4_S2_fE8viSite1_+8];
	setp.ne.s32 	%p36, %r312, %r79;
	setp.ne.s32 	%p37, %r312, %r80;
	and.pred  	%p38, %p36, %p37;
	ld.local.f32 	%f158, [%rd5+8];
	setp.leu.f32 	%p39, %f158, 0f00000000;
	or.pred  	%p40, %p38, %p39;
	@%p40 bra 	$L__BB0_112;
	mov.b32 	%r314, 0;
	st.local.u32 	[%rd5+8], %r314;
	st.local.u32 	[%rd6+8], %r423;
$L__BB0_112:
	ld.shared.f32 	%f160, [_ZZ21jrc3_cuda_delta_driftPfPjPKiPKfS4_S4_S2_fE7vrRho1_+12];
	setp.le.f32 	%p41, %f1, %f160;
	@%p41 bra 	$L__BB0_115;
	ld.shared.u32 	%r315, [_ZZ21jrc3_cuda_delta_driftPfPjPKiPKfS4_S4_S2_fE8viSite1_+12];
	setp.ne.s32 	%p42, %r315, %r79;
	setp.ne.s32 	%p43, %r315, %r80;
	and.pred  	%p44, %p42, %p43;
	ld.local.f32 	%f161, [%rd5+12];
	setp.leu.f32 	%p45, %f161, 0f00000000;
	or.pred  	%p46, %p44, %p45;
	@%p46 bra 	$L__BB0_115;
	mov.b32 	%r317, 0;
	st.local.u32 	[%rd5+12], %r317;
	st.local.u32 	[%rd6+12], %r423;
$L__BB0_115:
	ld.shared.f32 	%f163, [_ZZ21jrc3_cuda_delta_driftPfPjPKiPKfS4_S4_S2_fE7vrRho1_+16];
	setp.le.f32 	%p47, %f1, %f163;
	@%p47 bra 	$L__BB0_118;
	ld.shared.u32 	%r318, [_ZZ21jrc3_cuda_delta_driftPfPjPKiPKfS4_S4_S2_fE8viSite1_+16];
	setp.ne.s32 	%p48, %r318, %r79;
	setp.ne.s32 	%p49, %r318, %r80;
	and.pred  	%p50, %p48, %p49;
	ld.local.f32 	%f164, [%rd5+16];
	setp.leu.f32 	%p51, %f164, 0f00000000;
	or.pred  	%p52, %p50, %p51;
	@%p52 bra 	$L__BB0_118;
	mov.b32 	%r320, 0;
	st.local.u32 	[%rd5+16], %r320;
	st.local.u32 	[%rd6+16], %r423;
$L__BB0_118:
	ld.shared.f32 	%f166, [_ZZ21jrc3_cuda_delta_driftPfPjPKiPKfS4_S4_S2_fE7vrRho1_+20];
	setp.le.f32 	%p53, %f1, %f166;
	@%p53 bra 	$L__BB0_121;
	ld.shared.u32 	%r321, [_ZZ21jrc3_cuda_delta_driftPfPjPKiPKfS4_S4_S2_fE8viSite1_+20];
	setp.ne.s32 	%p54, %r321, %r79;
	setp.ne.s32 	%p55, %r321, %r80;
	and.pred  	%p56, %p54, %p55;
	ld.local.f32 	%f167, [%rd5+20];
	setp.leu.f32 	%p57, %f167, 0f00000000;
	or.pred  	%p58, %p56, %p57;
	@%p58 bra 	$L__BB0_121;
	mov.b32 	%r323, 0;
	st.local.u32 	[%rd5+20], %r323;
	st.local.u32 	[%rd6+20], %r423;
$L__BB0_121:
	ld.shared.f32 	%f169, [_ZZ21jrc3_cuda_delta_driftPfPjPKiPKfS4_S4_S2_fE7vrRho1_+24];
	setp.le.f32 	%p59, %f1, %f169;
	@%p59 bra 	$L__BB0_124;
	ld.shared.u32 	%r324, [_ZZ21jrc3_cuda_delta_driftPfPjPKiPKfS4_S4_S2_fE8viSite1_+24];
	setp.ne.s32 	%p60, %r324, %r79;
	setp.ne.s32 	%p61, %r324, %r80;
	and.pred  	%p62, %p60, %p61;
	ld.local.f32 	%f170, [%rd5+24];
	setp.leu.f32 	%p63, %f170, 0f00000000;
	or.pred  	%p64, %p62, %p63;
	@%p64 bra 	$L__BB0_124;
	mov.b32 	%r326, 0;
	st.local.u32 	[%rd5+24], %r326;
	st.local.u32 	[%rd6+24], %r423;
$L__BB0_124:
	ld.shared.f32 	%f172, [_ZZ21jrc3_cuda_delta_driftPfPjPKiPKfS4_S4_S2_fE7vrRho1_+28];
	setp.le.f32 	%p65, %f1, %f172;
	@%p65 bra 	$L__BB0_127;
	ld.shared.u32 	%r327, [_ZZ21jrc3_cuda_delta_driftPfPjPKiPKfS4_S4_S2_fE8viSite1_+28];
	setp.ne.s32 	%p66, %r327, %r79;
	setp.ne.s32 	%p67, %r327, %r80;
	and.pred  	%p68, %p66, %p67;
	ld.local.f32 	%f173, [%rd5+28];
	setp.leu.f32 	%p69, %f173, 0f00000000;
	or.pred  	%p70, %p68, %p69;
	@%p70 bra 	$L__BB0_127;
	mov.b32 	%r329, 0;
	st.local.u32 	[%rd5+28], %r329;
	st.local.u32 	[%rd6+28], %r423;
$L__BB0_127:
	ld.shared.f32 	%f175, [_ZZ21jrc3_cuda_delta_driftPfPjPKiPKfS4_S4_S2_fE7vrRho1_+32];
	setp.le.f32 	%p71, %f1, %f175;
	@%p71 bra 	$L__BB0_130;
	ld.shared.u32 	%r330, [_ZZ21jrc3_cuda_delta_driftPfPjPKiPKfS4_S4_S2_fE8viSite1_+32];
	setp.ne.s32 	%p72, %r330, %r79;
	setp.ne.s32 	%p73, %r330, %r80;
	and.pred  	%p74, %p72, %p73;
	ld.local.f32 	%f176, [%rd5+32];
	setp.leu.f32 	%p75, %f176, 0f00000000;
	or.pred  	%p76, %p74, %p75;
	@%p76 bra 	$L__BB0_130;
	mov.b32 	%r332, 0;
	st.local.u32 	[%rd5+32], %r332;
	st.local.u32 	[%rd6+32], %r423;
$L__BB0_130:
	ld.shared.f32 	%f178, [_ZZ21jrc3_cuda_delta_driftPfPjPKiPKfS4_S4_S2_fE7vrRho1_+36];
	setp.le.f32 	%p77, %f1, %f178;
	@%p77 bra 	$L__BB0_133;
	ld.shared.u32 	%r333, [_ZZ21jrc3_cuda_delta_driftPfPjPKiPKfS4_S4_S2_fE8viSite1_+36];
	setp.ne.s32 	%p78, %r333, %r79;
	setp.ne.s32 	%p79, %r333, %r80;
	and.pred  	%p80, %p78, %p79;
	ld.local.f32 	%f179, [%rd5+36];
	setp.leu.f32 	%p81, %f179, 0f00000000;
	or.pred  	%p82, %p80, %p81;
	@%p82 bra 	$L__BB0_133;
	mov.b32 	%r335, 0;
	st.local.u32 	[%rd5+36], %r335;
	st.local.u32 	[%rd6+36], %r423;
$L__BB0_133:
	ld.shared.f32 	%f181, [_ZZ21jrc3_cuda_delta_driftPfPjPKiPKfS4_S4_S2_fE7vrRho1_+40];
	setp.le.f32 	%p83, %f1, %f181;
	@%p83 bra 	$L__BB0_136;
	ld.shared.u32 	%r336, [_ZZ21jrc3_cuda_delta_driftPfPjPKiPKfS4_S4_S2_fE8viSite1_+40];
	setp.ne.s32 	%p84, %r336, %r79;
	setp.ne.s32 	%p85, %r336, %r80;
	and.pred  	%p86, %p84, %p85;
	ld.local.f32 	%f182, [%rd5+40];
	setp.leu.f32 	%p87, %f182, 0f00000000;
	or.pred  	%p88, %p86, %p87;
	@%p88 bra 	$L__BB0_136;
	mov.b32 	%r338, 0;
	st.local.u32 	[%rd5+40], %r338;
	st.local.u32 	[%rd6+40], %r423;
$L__BB0_136:
	ld.shared.f32 	%f184, [_ZZ21jrc3_cuda_delta_driftPfPjPKiPKfS4_S4_S2_fE7vrRho1_+44];
	setp.le.f32 	%p89, %f1, %f184;
	@%p89 bra 	$L__BB0_139;
	ld.shared.u32 	%r339, [_ZZ21jrc3_cuda_delta_driftPfPjPKiPKfS4_S4_S2_fE8viSite1_+44];
	setp.ne.s32 	%p90, %r339, %r79;
	setp.ne.s32 	%p91, %r339, %r80;
	and.pred  	%p92, %p90, %p91;
	ld.local.f32 	%f185, [%rd5+44];
	setp.leu.f32 	%p93, %f185, 0f00000000;
	or.pred  	%p94, %p92, %p93;
	@%p94 bra 	$L__BB0_139;
	mov.b32 	%r341, 0;
	st.local.u32 	[%rd5+44], %r341;
	st.local.u32 	[%rd6+44], %r423;
$L__BB0_139:
	ld.shared.f32 	%f187, [_ZZ21jrc3_cuda_delta_driftPfPjPKiPKfS4_S4_S2_fE7vrRho1_+48];
	setp.le.f32 	%p95, %f1, %f187;
	@%p95 bra 	$L__BB0_142;
	ld.shared.u32 	%r342, [_ZZ21jrc3_cuda_delta_driftPfPjPKiPKfS4_S4_S2_fE8viSite1_+48];
	setp.ne.s32 	%p96, %r342, %r79;
	setp.ne.s32 	%p97, %r342, %r80;
	and.pred  	%p98, %p96, %p97;
	ld.local.f32 	%f188, [%rd5+48];
	setp.leu.f32 	%p99, %f188, 0f00000000;
	or.pred  	%p100, %p98, %p99;
	@%p100 bra 	$L__BB0_142;
	mov.b32 	%r344, 0;
	st.local.u32 	[%rd5+48], %r344;
	st.local.u32 	[%rd6+48], %r423;
$L__BB0_142:
	ld.shared.f32 	%f190, [_ZZ21jrc3_cuda_delta_driftPfPjPKiPKfS4_S4_S2_fE7vrRho1_+52];
	setp.le.f32 	%p101, %f1, %f190;
	@%p101 bra 	$L__BB0_145;
	ld.shared.u32 	%r345, [_ZZ21jrc3_cuda_delta_driftPfPjPKiPKfS4_S4_S2_fE8viSite1_+52];
	setp.ne.s32 	%p102, %r345, %r79;
	setp.ne.s32 	%p103, %r345, %r80;
	and.pred  	%p104, %p102, %p103;
	ld.local.f32 	%f191, [%rd5+52];
	setp.leu.f32 	%p105, %f191, 0f00000000;
	or.pred  	%p106, %p104, %p105;
	@%p106 bra 	$L__BB0_145;
	mov.b32 	%r347, 0;
	st.local.u32 	[%rd5+52], %r347;
	st.local.u32 	[%rd6+52], %r423;
$L__BB0_145:
	ld.shared.f32 	%f193, [_ZZ21jrc3_cuda_delta_driftPfPjPKiPKfS4_S4_S2_fE7vrRho1_+56];
	setp.le.f32 	%p107, %f1, %f193;
	@%p107 bra 	$L__BB0_148;
	ld.shared.u32 	%r348, [_ZZ21jrc3_cuda_delta_driftPfPjPKiPKfS4_S4_S2_fE8viSite1_+56];
	setp.ne.s32 	%p108, %r348, %r79;
	setp.ne.s32 	%p109, %r348, %r80;
	and.pred  	%p110, %p108, %p109;
	ld.local.f32 	%f194, [%rd5+56];
	setp.leu.f32 	%p111, %f194, 0f00000000;
	or.pred  	%p112, %p110, %p111;
	@%p112 bra 	$L__BB0_148;
	mov.b32 	%r350, 0;
	st.local.u32 	[%rd5+56], %r350;
	st.local.u32 	[%rd6+56], %r423;
$L__BB0_148:
	ld.shared.f32 	%f196, [_ZZ21jrc3_cuda_delta_driftPfPjPKiPKfS4_S4_S2_fE7vrRho1_+60];
	setp.le.f32 	%p113, %f1, %f196;
	@%p113 bra 	$L__BB0_151;
	ld.shared.u32 	%r351, [_ZZ21jrc3_cuda_delta_driftPfPjPKiPKfS4_S4_S2_fE8viSite1_+60];
	setp.ne.s32 	%p114, %r351, %r79;
	setp.ne.s32 	%p115, %r351, %r80;
	and.pred  	%p116, %p114, %p115;
	ld.local.f32 	%f197, [%rd5+60];
	setp.leu.f32 	%p117, %f197, 0f00000000;
	or.pred  	%p118, %p116, %p117;
	@%p118 bra 	$L__BB0_151;
	mov.b32 	%r353, 0;
	st.local.u32 	[%rd5+60], %r353;
	st.local.u32 	[%rd6+60], %r423;
$L__BB0_151:
	add.s32 	%r423, %r423, %r70;
	setp.lt.s32 	%p151, %r423, %r5;
	@%p151 bra 	$L__BB0_54;
	ld.local.v4.f32 	{%f545, %f544, %f543, %f542}, [%rd5];
	ld.local.v4.u32 	{%r453, %r452, %r451, %r450}, [%rd6];
	ld.local.v4.f32 	{%f541, %f540, %f539, %f538}, [%rd5+16];
	ld.local.v4.u32 	{%r449, %r448, %r447, %r446}, [%rd6+16];
	ld.local.v4.f32 	{%f537, %f536, %f535, %f534}, [%rd5+32];
	ld.local.v4.u32 	{%r445, %r444, %r443, %r442}, [%rd6+32];
	ld.local.v4.f32 	{%f533, %f532, %f531, %f530}, [%rd5+48];
	ld.local.v4.u32 	{%r441, %r440, %r439, %r438}, [%rd6+48];
$L__BB0_153:
	setp.gt.u32 	%p152, %r2, 15;
	shl.b32 	%r386, %r2, 6;
	mov.u32 	%r387, _ZZ21jrc3_cuda_delta_driftPfPjPKiPKfS4_S4_S2_fE10miNneigh1_;
	add.s32 	%r147, %r387, %r386;
	mov.u32 	%r388, _ZZ21jrc3_cuda_delta_driftPfPjPKiPKfS4_S4_S2_fE9mrDelta1_;
	add.s32 	%r148, %r388, %r386;
	st.shared.f32 	[%r148], %f545;
	st.shared.u32 	[%r147], %r453;
	st.shared.f32 	[%r148+4], %f544;
	st.shared.u32 	[%r147+4], %r452;
	st.shared.f32 	[%r148+8], %f543;
	st.shared.u32 	[%r147+8], %r451;
	st.shared.f32 	[%r148+12], %f542;
	st.shared.u32 	[%r147+12], %r450;
	st.shared.f32 	[%r148+16], %f541;
	st.shared.u32 	[%r147+16], %r449;
	st.shared.f32 	[%r148+20], %f540;
	st.shared.u32 	[%r147+20], %r448;
	st.shared.f32 	[%r148+24], %f539;
	st.shared.u32 	[%r147+24], %r447;
	st.shared.f32 	[%r148+28], %f538;
	st.shared.u32 	[%r147+28], %r446;
	st.shared.f32 	[%r148+32], %f537;
	st.shared.u32 	[%r147+32], %r445;
	st.shared.f32 	[%r148+36], %f536;
	st.shared.u32 	[%r147+36], %r444;
	st.shared.f32 	[%r148+40], %f535;
	st.shared.u32 	[%r147+40], %r443;
	st.shared.f32 	[%r148+44], %f534;
	st.shared.u32 	[%r147+44], %r442;
	st.shared.f32 	[%r148+48], %f533;
	st.shared.u32 	[%r147+48], %r441;
	st.shared.f32 	[%r148+52], %f532;
	st.shared.u32 	[%r147+52], %r440;
	st.shared.f32 	[%r148+56], %f531;
	st.shared.u32 	[%r147+56], %r439;
	st.shared.f32 	[%r148+60], %f530;
	st.shared.u32 	[%r147+60], %r438;
	bar.sync 	0;
	@%p152 bra 	$L__BB0_229;
	mov.u32 	%r149, %ntid.x;
	and.b32  	%r150, %r149, 15;
	setp.lt.u32 	%p153, %r149, 16;
	mov.f32 	%f547, 0f7F7FF023;
	mov.b32 	%r486, 0;
	mov.u32 	%r458, %r3;
	@%p153 bra 	$L__BB0_189;
	and.b32  	%r486, %r149, 2032;
	and.b32  	%r391, %r149, -16;
	neg.s32 	%r456, %r391;
	shl.b32 	%r392, %r2, 2;
	add.s32 	%r393, %r392, 512;
	add.s32 	%r455, %r388, %r393;
	add.s32 	%r454, %r387, %r393;
	mov.f32 	%f547, 0f7F7FF023;
	mov.u32 	%r458, %r3;
$L__BB0_156:
	.pragma "nounroll";
	ld.shared.f32 	%f62, [%r455+-512];
	setp.geu.f32 	%p154, %f62, %f547;
	@%p154 bra 	$L__BB0_158;
	ld.shared.u32 	%r458, [%r454+-512];
	mov.f32 	%f547, %f62;
$L__BB0_158:
	ld.shared.f32 	%f64, [%r455+-448];
	setp.geu.f32 	%p155, %f64, %f547;
	@%p155 bra 	$L__BB0_160;
	ld.shared.u32 	%r458, [%r454+-448];
	mov.f32 	%f547, %f64;
$L__BB0_160:
	ld.shared.f32 	%f66, [%r455+-384];
	setp.geu.f32 	%p156, %f66, %f547;
	@%p156 bra 	$L__BB0_162;
	ld.shared.u32 	%r458, [%r454+-384];
	mov.f32 	%f547, %f66;
$L__BB0_162:
	ld.shared.f32 	%f68, [%r455+-320];
	setp.geu.f32 	%p157, %f68, %f547;
	@%p157 bra 	$L__BB0_164;
	ld.shared.u32 	%r458, [%r454+-320];
	mov.f32 	%f547, %f68;
$L__BB0_164:
	ld.shared.f32 	%f70, [%r455+-256];
	setp.geu.f32 	%p158, %f70, %f547;
	@%p158 bra 	$L__BB0_166;
	ld.shared.u32 	%r458, [%r454+-256];
	mov.f32 	%f547, %f70;
$L__BB0_166:
	ld.shared.f32 	%f72, [%r455+-192];
	setp.geu.f32 	%p159, %f72, %f547;
	@%p159 bra 	$L__BB0_168;
	ld.shared.u32 	%r458, [%r454+-192];
	mov.f32 	%f547, %f72;
$L__BB0_168:
	ld.shared.f32 	%f74, [%r455+-128];
	setp.geu.f32 	%p160, %f74, %f547;
	@%p160 bra 	$L__BB0_170;
	ld.shared.u32 	%r458, [%r454+-128];
	mov.f32 	%f547, %f74;
$L__BB0_170:
	ld.shared.f32 	%f76, [%r455+-64];
	setp.geu.f32 	%p161, %f76, %f547;
	@%p161 bra 	$L__BB0_172;
	ld.shared.u32 	%r458, [%r454+-64];
	mov.f32 	%f547, %f76;
$L__BB0_172:
	ld.shared.f32 	%f78, [%r455];
	setp.geu.f32 	%p162, %f78, %f547;
	@%p162 bra 	$L__BB0_174;
	ld.shared.u32 	%r458, [%r454];
	mov.f32 	%f547, %f78;
$L__BB0_174:
	ld.shared.f32 	%f80, [%r455+64];
	setp.geu.f32 	%p163, %f80, %f547;
	@%p163 bra 	$L__BB0_176;
	ld.shared.u32 	%r458, [%r454+64];
	mov.f32 	%f547, %f80;
$L__BB0_176:
	ld.shared.f32 	%f82, [%r455+128];
	setp.geu.f32 	%p164, %f82, %f547;
	@%p164 bra 	$L__BB0_178;
	ld.shared.u32 	%r458, [%r454+128];
	mov.f32 	%f547, %f82;
$L__BB0_178:
	ld.shared.f32 	%f84, [%r455+192];
	setp.geu.f32 	%p165, %f84, %f547;
	@%p165 bra 	$L__BB0_180;
	ld.shared.u32 	%r458, [%r454+192];
	mov.f32 	%f547, %f84;
$L__BB0_180:
	ld.shared.f32 	%f86, [%r455+256];
	setp.geu.f32 	%p166, %f86, %f547;
	@%p166 bra 	$L__BB0_182;
	ld.shared.u32 	%r458, [%r454+256];
	mov.f32 	%f547, %f86;
$L__BB0_182:
	ld.shared.f32 	%f88, [%r455+320];
	setp.geu.f32 	%p167, %f88, %f547;
	@%p167 bra 	$L__BB0_184;
	ld.shared.u32 	%r458, [%r454+320];
	mov.f32 	%f547, %f88;
$L__BB0_184:
	ld.shared.f32 	%f90, [%r455+384];
	setp.geu.f32 	%p168, %f90, %f547;
	@%p168 bra 	$L__BB0_186;
	ld.shared.u32 	%r458, [%r454+384];
	mov.f32 	%f547, %f90;
$L__BB0_186:
	ld.shared.f32 	%f92, [%r455+448];
	setp.geu.f32 	%p169, %f92, %f547;
	@%p169 bra 	$L__BB0_188;
	ld.shared.u32 	%r458, [%r454+448];
	mov.f32 	%f547, %f92;
$L__BB0_188:
	add.s32 	%r456, %r456, 16;
	add.s32 	%r455, %r455, 1024;
	add.s32 	%r454, %r454, 1024;
	setp.ne.s32 	%p170, %r456, 0;
	@%p170 bra 	$L__BB0_156;
$L__BB0_189:
	setp.eq.s32 	%p171, %r150, 0;
	@%p171 bra 	$L__BB0_224;
	mul.lo.s32 	%r397, %r2, -60;
	add.s32 	%r197, %r148, %r397;
	add.s32 	%r198, %r147, %r397;
	and.b32  	%r199, %r149, 7;
	setp.lt.u32 	%p172, %r150, 8;
	@%p172 bra 	$L__BB0_208;
	shl.b32 	%r398, %r486, 6;
	add.s32 	%r200, %r197, %r398;
	ld.shared.f32 	%f96, [%r200];
	setp.geu.f32 	%p173, %f96, %f547;
	add.s32 	%r201, %r198, %r398;
	@%p173 bra 	$L__BB0_193;
	ld.shared.u32 	%r458, [%r201];
	mov.f32 	%f547, %f96;
$L__BB0_193:
	ld.shared.f32 	%f98, [%r200+64];
	setp.geu.f32 	%p174, %f98, %f547;
	@%p174 bra 	$L__BB0_195;
	ld.shared.u32 	%r458, [%r201+64];
	mov.f32 	%f547, %f98;
$L__BB0_195:
	ld.shared.f32 	%f100, [%r200+128];
	setp.geu.f32 	%p175, %f100, %f547;
	@%p175 bra 	$L__BB0_197;
	ld.shared.u32 	%r458, [%r201+128];
	mov.f32 	%f547, %f100;
$L__BB0_197:
	ld.shared.f32 	%f102, [%r200+192];
	setp.geu.f32 	%p176, %f102, %f547;
	@%p176 bra 	$L__BB0_199;
	ld.shared.u32 	%r458, [%r201+192];
	mov.f32 	%f547, %f102;
$L__BB0_199:
	ld.shared.f32 	%f104, [%r200+256];
	setp.geu.f32 	%p177, %f104, %f547;
	@%p177 bra 	$L__BB0_201;
	ld.shared.u32 	%r458, [%r201+256];
	mov.f32 	%f547, %f104;
$L__BB0_201:
	ld.shared.f32 	%f106, [%r200+320];
	setp.geu.f32 	%p178, %f106, %f547;
	@%p178 bra 	$L__BB0_203;
	ld.shared.u32 	%r458, [%r201+320];
	mov.f32 	%f547, %f106;
$L__BB0_203:
	ld.shared.f32 	%f108, [%r200+384];
	setp.geu.f32 	%p179, %f108, %f547;
	@%p179 bra 	$L__BB0_205;
	ld.shared.u32 	%r458, [%r201+384];
	mov.f32 	%f547, %f108;
$L__BB0_205:
	ld.shared.f32 	%f110, [%r200+448];
	setp.geu.f32 	%p180, %f110, %f547;
	@%p180 bra 	$L__BB0_207;
	ld.shared.u32 	%r458, [%r201+448];
	mov.f32 	%f547, %f110;
$L__BB0_207:
	add.s32 	%r486, %r486, 8;
$L__BB0_208:
	setp.eq.s32 	%p181, %r199, 0;
	@%p181 bra 	$L__BB0_224;
	and.b32  	%r222, %r149, 3;
	setp.lt.u32 	%p182, %r199, 4;
	@%p182 bra 	$L__BB0_219;
	shl.b32 	%r400, %r486, 6;
	add.s32 	%r223, %r197, %r400;
	ld.shared.f32 	%f114, [%r223];
	setp.geu.f32 	%p183, %f114, %f547;
	add.s32 	%r224, %r198, %r400;
	@%p183 bra 	$L__BB0_212;
	ld.shared.u32 	%r458, [%r224];
	mov.f32 	%f547, %f114;
$L__BB0_212:
	ld.shared.f32 	%f116, [%r223+64];
	setp.geu.f32 	%p184, %f116, %f547;
	@%p184 bra 	$L__BB0_214;
	ld.shared.u32 	%r458, [%r224+64];
	mov.f32 	%f547, %f116;
$L__BB0_214:
	ld.shared.f32 	%f118, [%r223+128];
	setp.geu.f32 	%p185, %f118, %f547;
	@%p185 bra 	$L__BB0_216;
	ld.shared.u32 	%r458, [%r224+128];
	mov.f32 	%f547, %f118;
$L__BB0_216:
	ld.shared.f32 	%f120, [%r223+192];
	setp.geu.f32 	%p186, %f120, %f547;
	@%p186 bra 	$L__BB0_218;
	ld.shared.u32 	%r458, [%r224+192];
	mov.f32 	%f547, %f120;
$L__BB0_218:
	add.s32 	%r486, %r486, 4;
$L__BB0_219:
	setp.eq.s32 	%p187, %r222, 0;
	@%p187 bra 	$L__BB0_224;
	shl.b32 	%r401, %r486, 6;
	shl.b32 	%r402, %r2, 2;
	add.s32 	%r403, %r401, %r402;
	add.s32 	%r497, %r387, %r403;
	add.s32 	%r496, %r388, %r403;
	neg.s32 	%r495, %r222;
$L__BB0_221:
	.pragma "nounroll";
	ld.shared.f32 	%f125, [%r496];
	setp.geu.f32 	%p188, %f125, %f547;
	@%p188 bra 	$L__BB0_223;
	ld.shared.u32 	%r458, [%r497];
	mov.f32 	%f547, %f125;
$L__BB0_223:
	add.s32 	%r497, %r497, 64;
	add.s32 	%r496, %r496, 64;
	add.s32 	%r495, %r495, 1;
	setp.ne.s32 	%p189, %r495, 0;
	@%p189 bra 	$L__BB0_221;
$L__BB0_224:
	setp.ge.s32 	%p190, %r3, %r4;
	@%p190 bra 	$L__BB0_229;
	setp.geu.f32 	%p191, %f547, 0f00000000;
	@%p191 bra 	$L__BB0_227;
	neg.f32 	%f584, %f547;
	bra.uni 	$L__BB0_228;
$L__BB0_227:
	div.rn.f32 	%f584, %f547, %f131;
$L__BB0_228:
	ld.param.u64 	%rd115, [_Z21jrc3_cuda_delta_driftPfPjPKiPKfS4_S4_S2_f_param_1];
	ld.param.u64 	%rd114, [_Z21jrc3_cuda_delta_driftPfPjPKiPKfS4_S4_S2_f_param_0];
	sqrt.rn.f32 	%f514, %f584;
	cvta.to.global.u64 	%rd109, %rd114;
	mul.wide.s32 	%rd110, %r3, 4;
	add.s64 	%rd111, %rd109, %rd110;
	st.global.f32 	[%rd111], %f514;
	add.s32 	%r406, %r458, 1;
	cvta.to.global.u64 	%rd112, %rd115;
	add.s64 	%rd113, %rd112, %rd110;
	st.global.u32 	[%rd113], %r406;
$L__BB0_229:
	ret;

}


// ===== COMPILED SASS (sm_100) =====

	.target	sm_100

	.elftype	@"ET_EXEC"


//--------------------- .note.nv.tkinfo           --------------------------
	.section	.note.nv.tkinfo,"",@"SHT_NOTE"
	.sectionflags	@"SHF_NOTE_NV_TKINFO"
	.tkinfo
        /*0018*/ 	.word	0x00000002
        /*0030*/ 	.string	""
        /*0030*/ 	.string	"ptxas"
        /*0030*/ 	.string	"Cuda compilation tools, release 13.0, V13.0.88"
        /*0030*/ 	.string	"Build cuda_13.0.r13.0/compiler.36424714_0"
        /*0030*/ 	.string	"-arch sm_100 -m 64 "



//--------------------- .note.nv.cuinfo           --------------------------
	.section	.note.nv.cuinfo,"",@"SHT_NOTE"
	.sectionflags	@"SHF_NOTE_NV_CUINFO"
        /*0018*/ 	.short	0x0002
        /*001a*/ 	.short	0x0064
        /*001c*/ 	.short	0x0082
	.zero		2


//--------------------- .nv.info                  --------------------------
	.section	.nv.info,"",@"SHT_CUDA_INFO"
	.align	4


	//----- nvinfo : EIATTR_REGCOUNT
	.align		4
        /*0000*/ 	.byte	0x04, 0x2f
        /*0002*/ 	.short	(.L_1 - .L_0)
	.align		4
.L_0:
        /*0004*/ 	.word	index@(_Z21jrc3_cuda_delta_driftPfPjPKiPKfS4_S4_S2_f)
        /*0008*/ 	.word	0x00000030


	//----- nvinfo : EIATTR_FRAME_SIZE
	.align		4
.L_1:
        /*000c*/ 	.byte	0x04, 0x11
        /*000e*/ 	.short	(.L_3 - .L_2)
	.align		4
.L_2:
        /*0010*/ 	.word	index@($__internal_1_$__cuda_sm3x_div_rn_noftz_f32_slowpath)
        /*0014*/ 	.word	0x000001f0


	//----- nvinfo : EIATTR_FRAME_SIZE
	.align		4
.L_3:
        /*0018*/ 	.byte	0x04, 0x11
        /*001a*/ 	.short	(.L_5 - .L_4)
	.align		4
.L_4:
        /*001c*/ 	.word	index@($__internal_0_$__cuda_sm20_sqrt_rn_f32_slowpath)
        /*0020*/ 	.word	0x000001f0


	//----- nvinfo : EIATTR_FRAME_SIZE
	.align		4
.L_5:
        /*0024*/ 	.byte	0x04, 0x11
        /*0026*/ 	.short	(.L_7 - .L_6)
	.align		4
.L_6:
        /*0028*/ 	.word	index@(_Z21jrc3_cuda_delta_driftPfPjPKiPKfS4_S4_S2_f)
        /*002c*/ 	.word	0x000001f0


	//----- nvinfo : EIATTR_MIN_STACK_SIZE
	.align		4
.L_7:
        /*0030*/ 	.byte	0x04, 0x12
        /*0032*/ 	.short	(.L_9 - .L_8)
	.align		4
.L_8:
        /*0034*/ 	.word	index@(_Z21jrc3_cuda_delta_driftPfPjPKiPKfS4_S4_S2_f)
        /*0038*/ 	.word	0x000001f0
.L_9:


//--------------------- .nv.compat                --------------------------
	.section	.nv.compat,"",@"SHT_CUDA_COMPAT_INFO"
	.align	4
        /*0000*/ 	.byte	0x02, 0x09, 0x00, 0x00, 0x02, 0x02, 0x01, 0x00, 0x02, 0x05, 0x05, 0x00, 0x03, 0x07, 0x01, 0x01
        /*0010*/ 	.byte	0x02, 0x03, 0x00, 0x00, 0x02, 0x06, 0x01, 0x00, 0x04, 0x0b, 0x08, 0x00, 0x01, 0x00, 0x00, 0x00
        /*0020*/ 	.byte	0x00, 0x00, 0x00, 0x00


//--------------------- .nv.info._Z21jrc3_cuda_delta_driftPfPjPKiPKfS4_S4_S2_f --------------------------
	.section	.nv.info._Z21jrc3_cuda_delta_driftPfPjPKiPKfS4_S4_S2_f,"",@"SHT_CUDA_INFO"
	.sectionflags	@""
	.align	4


	//----- nvinfo : EIATTR_CUDA_API_VERSION
	.align		4
        /*0000*/ 	.byte	0x04, 0x37
        /*0002*/ 	.short	(.L_11 - .L_10)
.L_10:
        /*0004*/ 	.word	0x00000082


	//----- nvinfo : EIATTR_KPARAM_INFO
	.align		4
.L_11:
        /*0008*/ 	.byte	0x04, 0x17
        /*000a*/ 	.short	(.L_13 - .L_12)
.L_12:
        /*000c*/ 	.word	0x00000000
        /*0010*/ 	.short	0x0007
        /*0012*/ 	.short	0x0038
        /*0014*/ 	.byte	0x00, 0xf0, 0x11, 0x00


	//----- nvinfo : EIATTR_KPARAM_INFO
	.align		4
.L_13:
        /*0018*/ 	.byte	0x04, 0x17
        /*001a*/ 	.short	(.L_15 - .L_14)
.L_14:
        /*001c*/ 	.word	0x00000000
        /*0020*/ 	.short	0x0006
        /*0022*/ 	.short	0x0030
        /*0024*/ 	.byte	0x00, 0xf5, 0x21, 0x00


	//----- nvinfo : EIATTR_KPARAM_INFO
	.align		4
.L_15:
        /*0028*/ 	.byte	0x04, 0x17
        /*002a*/ 	.short	(.L_17 - .L_16)
.L_16:
        /*002c*/ 	.word	0x00000000
        /*0030*/ 	.short	0x0005
        /*0032*/ 	.short	0x0028
        /*0034*/ 	.byte	0x00, 0xf5, 0x21, 0x00


	//----- nvinfo : EIATTR_KPARAM_INFO
	.align		4
.L_17:
        /*0038*/ 	.byte	0x04, 0x17
        /*003a*/ 	.short	(.L_19 - .L_18)
.L_18:
        /*003c*/ 	.word	0x00000000
        /*0040*/ 	.short	0x0004
        /*0042*/ 	.short	0x0020
        /*0044*/ 	.byte	0x00, 0xf5, 0x21, 0x00


	//----- nvinfo : EIATTR_KPARAM_INFO
	.align		4
.L_19:
        /*0048*/ 	.byte	0x04, 0x17
        /*004a*/ 	.short	(.L_21 - .L_20)
.L_20:
        /*004c*/ 	.word	0x00000000
        /*0050*/ 	.short	0x0003
        /*0052*/ 	.short	0x0018
        /*0054*/ 	.byte	0x00, 0xf5, 0x21, 0x00


	//----- nvinfo : EIATTR_KPARAM_INFO
	.align		4
.L_21:
        /*0058*/ 	.byte	0x04, 0x17
        /*005a*/ 	.short	(.L_23 - .L_22)
.L_22:
        /*005c*/ 	.word	0x00000000
        /*0060*/ 	.short	0x0002
        /*0062*/ 	.short	0x0010
        /*0064*/ 	.byte	0x00, 0xf5, 0x21, 0x00


	//----- nvinfo : EIATTR_KPARAM_INFO
	.align		4
.L_23:
        /*0068*/ 	.byte	0x04, 0x17
        /*006a*/ 	.short	(.L_25 - .L_24)
.L_24:
        /*006c*/ 	.word	0x00000000
        /*0070*/ 	.short	0x0001
        /*0072*/ 	.short	0x0008
        /*0074*/ 	.byte	0x00, 0xf5, 0x21, 0x00


	//----- nvinfo : EIATTR_KPARAM_INFO
	.align		4
.L_25:
        /*0078*/ 	.byte	0x04, 0x17
        /*007a*/ 	.short	(.L_27 - .L_26)
.L_26:
        /*007c*/ 	.word	0x00000000
        /*0080*/ 	.short	0x0000
        /*0082*/ 	.short	0x0000
        /*0084*/ 	.byte	0x00, 0xf5, 0x21, 0x00


	//----- nvinfo : EIATTR_SPARSE_MMA_MASK
	.align		4
.L_27:
        /*0088*/ 	.byte	0x03, 0x50
        /*008a*/ 	.short	0x0000


	//----- nvinfo : EIATTR_MAXREG_COUNT
	.align		4
        /*008c*/ 	.byte	0x03, 0x1b
        /*008e*/ 	.short	0x00ff


	//----- nvinfo : EIATTR_NUM_BARRIERS
	.align		4
        /*0090*/ 	.byte	0x02, 0x4c
        /*0092*/ 	.byte	0x01
	.zero		1


	//----- nvinfo : EIATTR_MERCURY_ISA_VERSION
	.align		4
        /*0094*/ 	.byte	0x03, 0x5f
        /*0096*/ 	.short	0x0101


	//----- nvinfo : EIATTR_VRC_CTA_INIT_COUNT
	.align		4
        /*0098*/ 	.byte	0x02, 0x4a
	.zero		1
	.zero		1


	//----- nvinfo : EIATTR_EXIT_INSTR_OFFSETS
	.align		4
        /*009c*/ 	.byte	0x04, 0x1c
        /*009e*/ 	.short	(.L_29 - .L_28)


	//   ....[0]....
.L_28:
        /*00a0*/ 	.word	0x000040d0


	//   ....[1]....
        /*00a4*/ 	.word	0x00004b60


	//   ....[2]....
        /*00a8*/ 	.word	0x00004df0


	//----- nvinfo : EIATTR_CRS_STACK_SIZE
	.align		4
.L_29:
        /*00ac*/ 	.byte	0x04, 0x1e
        /*00ae*/ 	.short	(.L_31 - .L_30)
.L_30:
        /*00b0*/ 	.word	0x00000000


	//----- nvinfo : EIATTR_CBANK_PARAM_SIZE
	.align		4
.L_31:
        /*00b4*/ 	.byte	0x03, 0x19
        /*00b6*/ 	.short	0x003c


	//----- nvinfo : EIATTR_PARAM_CBANK
	.align		4
        /*00b8*/ 	.byte	0x04, 0x0a
        /*00ba*/ 	.short	(.L_33 - .L_32)
	.align		4
.L_32:
        /*00bc*/ 	.word	index@(.nv.constant0._Z21jrc3_cuda_delta_driftPfPjPKiPKfS4_S4_S2_f)
        /*00c0*/ 	.short	0x0380
        /*00c2*/ 	.short	0x003c


	//----- nvinfo : EIATTR_SW_WAR
	.align		4
.L_33:
        /*00c4*/ 	.byte	0x04, 0x36
        /*00c6*/ 	.short	(.L_35 - .L_34)
.L_34:
        /*00c8*/ 	.word	0x00000008
.L_35:


//--------------------- .nv.callgraph             --------------------------
	.section	.nv.callgraph,"",@"SHT_CUDA_CALLGRAPH"
	.align	4
	.sectionentsize	8
	.align		4
        /*0000*/ 	.word	0x00000000
	.align		4
        /*0004*/ 	.word	0xffffffff
	.align		4
        /*0008*/ 	.word	0x00000000
	.align		4
        /*000c*/ 	.word	0xfffffffe
	.align		4
        /*0010*/ 	.word	0x00000000
	.align		4
        /*0014*/ 	.word	0xfffffffd
	.align		4
        /*0018*/ 	.word	0x00000000
	.align		4
        /*001c*/ 	.word	0xfffffffc


//--------------------- .text._Z21jrc3_cuda_delta_driftPfPjPKiPKfS4_S4_S2_f --------------------------
	.section	.text._Z21jrc3_cuda_delta_driftPfPjPKiPKfS4_S4_S2_f,"ax",@progbits
	.align	128
        .global         _Z21jrc3_cuda_delta_driftPfPjPKiPKfS4_S4_S2_f
        .type           _Z21jrc3_cuda_delta_driftPfPjPKiPKfS4_S4_S2_f,@function
        .size           _Z21jrc3_cuda_delta_driftPfPjPKiPKfS4_S4_S2_f,(.L_x_89 - _Z21jrc3_cuda_delta_driftPfPjPKiPKfS4_S4_S2_f)
        .other          _Z21jrc3_cuda_delta_driftPfPjPKiPKfS4_S4_S2_f,@"STO_CUDA_ENTRY STV_DEFAULT"
_Z21jrc3_cuda_delta_driftPfPjPKiPKfS4_S4_S2_f:
.text._Z21jrc3_cuda_delta_driftPfPjPKiPKfS4_S4_S2_f:
[----:B------:R-:W0:Y:S08]  /*0000*/  LDC R1, c[0x0][0x37c] ;  /* 0x0000df00ff017b82 */ /* 0x000e300000000800 */
[----:B------:R-:W1:Y:S01]  /*0010*/  LDC.64 R4, c[0x0][0x3b0] ;  /* 0x0000ec00ff047b82 */ /* 0x000e620000000a00 */
[----:B------:R-:W1:Y:S01]  /*0020*/  LDCU.64 UR10, c[0x0][0x358] ;  /* 0x00006b00ff0a77ac */ /* 0x000e620008000a00 */
[----:B0-----:R-:W-:Y:S01]  /*0030*/  VIADD R1, R1, 0xfffffe10 ;  /* 0xfffffe1001017836 */ /* 0x001fe20000000000 */
[----:B-1----:R-:W2:Y:S05]  /*0040*/  LDG.E R3, desc[UR10][R4.64] ;  /* 0x0000000a04037981 */ /* 0x002eaa000c1e1900 */
[----:B------:R-:W-:Y:S01]  /*0050*/  S2UR UR4, SR_CTAID.X ;  /* 0x00000000000479c3 */ /* 0x000fe20000002500 */
[----:B------:R-:W0:Y:S01]  /*0060*/  LDCU UR6, c[0x0][0x370] ;  /* 0x00006e00ff0677ac */ /* 0x000e220008000800 */
[----:B------:R-:W1:Y:S01]  /*0070*/  S2R R37, SR_TID.X ;  /* 0x0000000000257919 */ /* 0x000e620000002100 */
[----:B------:R-:W3:Y:S05]  /*0080*/  LDG.E R2, desc[UR10][R4.64+0x8] ;  /* 0x0000080a04027981 */ /* 0x000eea000c1e1900 */
[----:B------:R-:W0:Y:S01]  /*0090*/  S2UR UR5, SR_CTAID.Y ;  /* 0x00000000000579c3 */ /* 0x000e220000002600 */
[----:B------:R-:W-:Y:S01]  /*00a0*/  MOV R8, 0x7f7ff023 ;  /* 0x7f7ff02300087802 */ /* 0x000fe20000000f00 */
[----:B------:R-:W-:Y:S01]  /*00b0*/  IMAD.MOV.U32 R9, RZ, RZ, 0x7f7ff023 ;  /* 0x7f7ff023ff097424 */ /* 0x000fe200078e00ff */
[----:B------:R-:W-:Y:S01]  /*00c0*/  MOV R11, 0x7f7ff023 ;  /* 0x7f7ff023000b7802 */ /* 0x000fe20000000f00 */
[----:B------:R-:W-:Y:S01]  /*00d0*/  IMAD.MOV.U32 R10, RZ, RZ, 0x7f7ff023 ;  /* 0x7f7ff023ff0a7424 */ /* 0x000fe200078e00ff */
[----:B------:R4:W5:Y:S01]  /*00e0*/  LDG.E R36, desc[UR10][R4.64+0x4] ;  /* 0x0000040a04247981 */ /* 0x000962000c1e1900 */
[----:B0-----:R-:W-:-:S04]  /*00f0*/  UIMAD UR4, UR5, UR6, UR4 ;  /* 0x00000006050472a4 */ /* 0x001fc8000f8e0204 */
[----:B------:R-:W-:-:S06]  /*0100*/  USHF.L.U32 UR4, UR4, 0x4, URZ ;  /* 0x0000000404047899 */ /* 0x000fcc00080006ff */
[----:B-1----:R-:W-:-:S05]  /*0110*/  VIADD R0, R37, UR4 ;  /* 0x0000000425007c36 */ /* 0x002fca0008000000 */
[----:B--2---:R-:W-:-:S04]  /*0120*/  ISETP.GE.AND P0, PT, R0, R3, PT ;  /* 0x000000030000720c */ /* 0x004fc80003f06270 */
[----:B------:R-:W-:-:S13]  /*0130*/  ISETP.GT.U32.OR P0, PT, R37, 0xf, P0 ;  /* 0x0000000f2500780c */ /* 0x000fda0000704470 */
[----:B------:R-:W0:Y:S02]  /*0140*/  @!P0 LDC.64 R16, c[0x0][0x3a8] ;  /* 0x0000ea00ff108b82 */ /* 0x000e240000000a00 */
[----:B0-----:R-:W-:-:S06]  /*0150*/  @!P0 IMAD.WIDE R16, R0, 0x4, R16 ;  /* 0x0000000400108825 */ /* 0x001fcc00078e0210 */
[----:B------:R0:W5:Y:S01]  /*0160*/  @!P0 LDG.E R16, desc[UR10][R16.64] ;  /* 0x0000000a10108981 */ /* 0x000162000c1e1900 */
[----:B------:R-:W1:Y:S01]  /*0170*/  @!P0 S2R R7, SR_CgaCtaId ;  /* 0x0000000000078919 */ /* 0x000e620000008800 */
[----:B----4-:R-:W-:Y:S02]  /*0180*/  @!P0 MOV R4, 0x400 ;  /* 0x0000040000048802 */ /* 0x010fe40000000f00 */
[----:B------:R0:W-:Y:S04]  /*0190*/  STL.128 [R1], R8 ;  /* 0x0000000801007387 */ /* 0x0001e80000100c00 */
[----:B------:R0:W-:Y:S04]  /*01a0*/  STL.128 [R1+0x10], R8 ;  /* 0x0000100801007387 */ /* 0x0001e80000100c00 */
[----:B------:R0:W-:Y:S04]  /*01b0*/  STL.128 [R1+0x20], R8 ;  /* 0x0000200801007387 */ /* 0x0001e80000100c00 */
[----:B------:R0:W-:Y:S01]  /*01c0*/  STL.128 [R1+0x30], R8 ;  /* 0x0000300801007387 */ /* 0x0001e20000100c00 */
[----:B---3--:R-:W-:Y:S01]  /*01d0*/  ISETP.GE.AND P1, PT, R37, R2, PT ;  /* 0x000000022500720c */ /* 0x008fe20003f26270 */
[----:B------:R-:W-:Y:S01]  /*01e0*/  @!P0 VIADD R4, R4, 0xb80 ;  /* 0x00000b8004048836 */ /* 0x000fe20000000000 */
[----:B------:R-:W-:Y:S04]  /*01f0*/  BSSY.RECONVERGENT B0, `(.L_x_0) ;  /* 0x00000ba000007945 */ /* 0x000fe80003800200 */
[----:B-1----:R-:W-:-:S05]  /*0200*/  @!P0 LEA R4, R7, R4, 0x18 ;  /* 0x0000000407048211 */ /* 0x002fca00078ec0ff */
[----:B------:R-:W-:Y:S01]  /*0210*/  @!P0 IMAD R15, R37, 0x4, R4 ;  /* 0x00000004250f8824 */ /* 0x000fe200078e0204 */
[----:B------:R-:W-:Y:S01]  /*0220*/  MOV R4, UR4 ;  /* 0x0000000400047c02 */ /* 0x000fe20008000f00 */
[----:B0-----:R-:W-:Y:S06]  /*0230*/  @P1 BRA `(.L_x_1) ;  /* 0x0000000800d41947 */ /* 0x001fec0003800000 */
[C---:B------:R-:W-:Y:S01]  /*0240*/  VIADD R18, R4.reuse, 0x1 ;  /* 0x0000000104127836 */ /* 0x040fe20000000000 */
[CC--:B------:R-:W-:Y:S01]  /*0250*/  ISETP.GE.AND P3, PT, R4.reuse, R3.reuse, PT ;  /* 0x000000030400720c */ /* 0x0c0fe20003f66270 */
[C---:B------:R-:W-:Y:S01]  /*0260*/  VIADD R26, R4.reuse, 0x2 ;  /* 0x00000002041a7836 */ /* 0x040fe20000000000 */
[----:B------:R-:W-:Y:S01]  /*0270*/  IADD3 R28, PT, PT, R4, 0x3, RZ ;  /* 0x00000003041c7810 */ /* 0x000fe20007ffe0ff */
[----:B------:R-:W0:Y:S01]  /*0280*/  LDC.64 R6, c[0x0][0x390] ;  /* 0x0000e400ff067b82 */ /* 0x000e220000000a00 */
[-C--:B------:R-:W-:Y:S01]  /*0290*/  ISETP.GE.AND P6, PT, R18, R3.reuse, PT ;  /* 0x000000031200720c */ /* 0x080fe20003fc6270 */
[----:B------:R-:W-:Y:S01]  /*02a0*/  VIADD R20, R4, 0x4 ;  /* 0x0000000404147836 */ /* 0x000fe20000000000 */
[-C--:B------:R-:W-:Y:S02]  /*02b0*/  ISETP.GE.AND P2, PT, R26, R3.reuse, PT ;  /* 0x000000031a00720c */ /* 0x080fe40003f46270 */
[-C--:B------:R-:W-:Y:S02]  /*02c0*/  ISETP.GE.AND P1, PT, R28, R3.reuse, PT ;  /* 0x000000031c00720c */ /* 0x080fe40003f26270 */
[----:B------:R-:W-:-:S03]  /*02d0*/  ISETP.GE.AND P5, PT, R20, R3, PT ;  /* 0x000000031400720c */ /* 0x000fc60003fa6270 */
[----:B------:R-:W1:Y:S01]  /*02e0*/  @!P3 LDC.64 R24, c[0x0][0x398] ;  /* 0x0000e600ff18bb82 */ /* 0x000e620000000a00 */
[----:B------:R-:W-:-:S07]  /*02f0*/  @!P3 IMAD R5, R2, R4, R37 ;  /* 0x000000040205b224 */ /* 0x000fce00078e0225 */
[----:B------:R-:W2:Y:S01]  /*0300*/  @!P6 LDC.64 R12, c[0x0][0x398] ;  /* 0x0000e600ff0ceb82 */ /* 0x000ea20000000a00 */
[----:B------:R-:W-:Y:S02]  /*0310*/  @!P6 IMAD R23, R2, R18, R37 ;  /* 0x000000120217e224 */ /* 0x000fe400078e0225 */
[----:B0-----:R-:W-:-:S05]  /*0320*/  IMAD.WIDE R6, R4, 0x4, R6 ;  /* 0x0000000404067825 */ /* 0x001fca00078e0206 */
[----:B------:R-:W0:Y:S01]  /*0330*/  @!P2 LDC.64 R10, c[0x0][0x398] ;  /* 0x0000e600ff0aab82 */ /* 0x000e220000000a00 */
[----:B------:R-:W3:Y:S07]  /*0340*/  @!P3 LDG.E R17, desc[UR10][R6.64] ;  /* 0x0000000a0611b981 */ /* 0x000eee000c1e1900 */
[----:B------:R-:W4:Y:S01]  /*0350*/  @!P1 LDC.64 R8, c[0x0][0x398] ;  /* 0x0000e600ff089b82 */ /* 0x000f220000000a00 */
[----:B-1----:R-:W-:-:S04]  /*0360*/  @!P3 IMAD.WIDE R24, R5, 0x4, R24 ;  /* 0x000000040518b825 */ /* 0x002fc800078e0218 */
[----:B--2---:R-:W-:Y:S01]  /*0370*/  @!P6 IMAD.WIDE R22, R23, 0x4, R12 ;  /* 0x000000041716e825 */ /* 0x004fe200078e020c */
[----:B------:R4:W2:Y:S02]  /*0380*/  @!P3 LDG.E R14, desc[UR10][R24.64] ;  /* 0x0000000a180eb981 */ /* 0x0008a4000c1e1900 */
[----:B------:R-:W1:Y:S01]  /*0390*/  @!P5 LDC.64 R12, c[0x0][0x398] ;  /* 0x0000e600ff0cdb82 */ /* 0x000e620000000a00 */
[----:B------:R-:W-:Y:S02]  /*03a0*/  @!P2 IMAD R5, R2, R26, R37 ;  /* 0x0000001a0205a224 */ /* 0x000fe400078e0225 */
[----:B------:R-:W-:Y:S01]  /*03b0*/  @P6 IMAD.MOV.U32 R18, RZ, RZ, -0x1 ;  /* 0xffffffffff126424 */ /* 0x000fe200078e00ff */
[----:B------:R-:W3:Y:S01]  /*03c0*/  @!P6 LDG.E R22, desc[UR10][R22.64] ;  /* 0x0000000a1616e981 */ /* 0x000ee2000c1e1900 */
[----:B0-----:R-:W-:Y:S01]  /*03d0*/  @!P2 IMAD.WIDE R10, R5, 0x4, R10 ;  /* 0x00000004050aa825 */ /* 0x001fe200078e020a */
[----:B------:R-:W-:-:S03]  /*03e0*/  @P2 MOV R19, 0xffffffff ;  /* 0xffffffff00132802 */ /* 0x000fc60000000f00 */
[C---:B------:R-:W-:Y:S01]  /*03f0*/  @!P1 IMAD R5, R2.reuse, R28, R37 ;  /* 0x0000001c02059224 */ /* 0x040fe200078e0225 */
[----:B------:R-:W3:Y:S01]  /*0400*/  @!P6 LDG.E R18, desc[UR10][R6.64+0x4] ;  /* 0x0000040a0612e981 */ /* 0x000ee2000c1e1900 */
[----:B------:R-:W-:Y:S02]  /*0410*/  @P1 IMAD.MOV.U32 R26, RZ, RZ, -0x1 ;  /* 0xffffffffff1a1424 */ /* 0x000fe400078e00ff */
[----:B----4-:R-:W-:Y:S01]  /*0420*/  @!P1 IMAD.WIDE R24, R5, 0x4, R8 ;  /* 0x0000000405189825 */ /* 0x010fe200078e0208 */
[----:B------:R-:W4:Y:S03]  /*0430*/  @!P2 LDG.E R10, desc[UR10][R10.64] ;  /* 0x0000000a0a0aa981 */ /* 0x000f26000c1e1900 */
[----:B------:R-:W-:Y:S01]  /*0440*/  @!P5 IMAD R5, R2, R20, R37 ;  /* 0x000000140205d224 */ /* 0x000fe200078e0225 */
[----:B------:R-:W4:Y:S04]  /*0450*/  @!P2 LDG.E R19, desc[UR10][R6.64+0x8] ;  /* 0x0000080a0613a981 */ /* 0x000f28000c1e1900 */
[----:B------:R-:W4:Y:S01]  /*0460*/  @!P1 LDG.E R24, desc[UR10][R24.64] ;  /* 0x0000000a18189981 */ /* 0x000f22000c1e1900 */
[----:B-1----:R-:W-:-:S03]  /*0470*/  @!P5 IMAD.WIDE R12, R5, 0x4, R12 ;  /* 0x00000004050cd825 */ /* 0x002fc600078e020c */
[----:B------:R-:W4:Y:S04]  /*0480*/  @!P1 LDG.E R26, desc[UR10][R6.64+0xc] ;  /* 0x00000c0a061a9981 */ /* 0x000f28000c1e1900 */
[----:B------:R0:W4:Y:S01]  /*0490*/  @!P5 LDG.E R28, desc[UR10][R12.64] ;  /* 0x0000000a0c1cd981 */ /* 0x000122000c1e1900 */
[----:B------:R-:W-:-:S05]  /*04a0*/  VIADD R8, R4, 0x5 ;  /* 0x0000000504087836 */ /* 0x000fca0000000000 */
[----:B------:R-:W-:Y:S01]  /*04b0*/  ISETP.GE.AND P4, PT, R8, R3, PT ;  /* 0x000000030800720c */ /* 0x000fe20003f86270 */
[----:B------:R-:W1:-:S12]  /*04c0*/  S2UR UR5, SR_CgaCtaId ;  /* 0x00000000000579c3 */ /* 0x000e580000008800 */
[----:B------:R-:W0:Y:S01]  /*04d0*/  @!P4 LDC.64 R20, c[0x0][0x398] ;  /* 0x0000e600ff14cb82 */ /* 0x000e220000000a00 */
[----:B------:R-:W-:Y:S01]  /*04e0*/  UMOV UR4, 0x400 ;  /* 0x0000040000047882 */ /* 0x000fe20000000000 */
[----:B------:R-:W-:Y:S01]  /*04f0*/  @!P4 IMAD R5, R2, R8, R37 ;  /* 0x000000080205c224 */ /* 0x000fe200078e0225 */
[----:B-1----:R-:W-:Y:S01]  /*0500*/  ULEA UR4, UR5, UR4, 0x18 ;  /* 0x0000000405047291 */ /* 0x002fe2000f8ec0ff */
[C---:B------:R-:W-:Y:S01]  /*0510*/  VIADD R30, R4.reuse, 0x6 ;  /* 0x00000006041e7836 */ /* 0x040fe20000000000 */
[----:B------:R-:W-:Y:S01]  /*0520*/  IADD3 R32, PT, PT, R4, 0x7, RZ ;  /* 0x0000000704207810 */ /* 0x000fe20007ffe0ff */
[----:B0-----:R-:W-:-:S03]  /*0530*/  @!P4 IMAD.WIDE R20, R5, 0x4, R20 ;  /* 0x000000040514c825 */ /* 0x001fc600078e0214 */
[----:B------:R-:W-:Y:S01]  /*0540*/  LEA R5, R37, UR4, 0x2 ;  /* 0x0000000425057c11 */ /* 0x000fe2000f8e10ff */
[C---:B------:R-:W-:Y:S01]  /*0550*/  VIADD R34, R4.reuse, 0x8 ;  /* 0x0000000804227836 */ /* 0x040fe20000000000 */
[----:B------:R-:W-:Y:S01]  /*0560*/  @P5 MOV R8, 0xffffffff ;  /* 0xffffffff00085802 */ /* 0x000fe20000000f00 */
[----:B------:R-:W-:Y:S01]  /*0570*/  VIADD R38, R4, 0x9 ;  /* 0x0000000904267836 */ /* 0x000fe20000000000 */
[----:B------:R0:W4:Y:S04]  /*0580*/  @!P4 LDG.E R20, desc[UR10][R20.64] ;  /* 0x0000000a1414c981 */ /* 0x000128000c1e1900 */
[----:B------:R-:W4:Y:S01]  /*0590*/  @!P5 LDG.E R8, desc[UR10][R6.64+0x10] ;  /* 0x0000100a0608d981 */ /* 0x000f22000c1e1900 */
[----:B------:R-:W-:-:S03]  /*05a0*/  @P3 IMAD.MOV.U32 R17, RZ, RZ, -0x1 ;  /* 0xffffffffff113424 */ /* 0x000fc600078e00ff */
[----:B--2---:R-:W-:Y:S04]  /*05b0*/  @!P3 STS [R5], R14 ;  /* 0x0000000e0500b388 */ /* 0x004fe80000000800 */
[----:B------:R-:W-:Y:S01]  /*05c0*/  @P3 STS [R5], RZ ;  /* 0x000000ff05003388 */ /* 0x000fe20000000800 */
[----:B------:R-:W-:-:S03]  /*05d0*/  ISETP.GE.AND P3, PT, R30, R3, PT ;  /* 0x000000031e00720c */ /* 0x000fc60003f66270 */
[----:B---3--:R-:W-:Y:S04]  /*05e0*/  STS [UR4+0xb40], R17 ;  /* 0x000b4011ff007988 */ /* 0x008fe80008000804 */
[----:B------:R-:W-:Y:S04]  /*05f0*/  @P6 STS [R5+0xb4], RZ ;  /* 0x0000b4ff05006388 */ /* 0x000fe80000000800 */
[----:B------:R1:W-:Y:S04]  /*0600*/  @!P6 STS [R5+0xb4], R22 ;  /* 0x0000b4160500e388 */ /* 0x0003e80000000800 */
[----:B------:R-:W-:Y:S04]  /*0610*/  STS [UR4+0xb44], R18 ;  /* 0x000b4412ff007988 */ /* 0x000fe80008000804 */
[----:B------:R-:W-:Y:S01]  /*0620*/  @P2 STS [R5+0x168], RZ ;  /* 0x000168ff05002388 */ /* 0x000fe20000000800 */
[----:B-1----:R-:W1:Y:S03]  /*0630*/  @!P3 LDC.64 R22, c[0x0][0x398] ;  /* 0x0000e600ff16bb82 */ /* 0x002e660000000a00 */
[----:B----4-:R2:W-:Y:S01]  /*0640*/  @!P2 STS [R5+0x168], R10 ;  /* 0x0001680a0500a388 */ /* 0x0105e20000000800 */
[----:B------:R-:W-:-:S03]  /*0650*/  ISETP.GE.AND P2, PT, R32, R3, PT ;  /* 0x000000032000720c */ /* 0x000fc60003f46270 */
[----:B------:R3:W-:Y:S04]  /*0660*/  STS [UR4+0xb48], R19 ;  /* 0x000b4813ff007988 */ /* 0x0007e80008000804 */
[----:B------:R-:W-:Y:S04]  /*0670*/  @P1 STS [R5+0x21c], RZ ;  /* 0x00021cff05001388 */ /* 0x000fe80000000800 */
[----:B------:R4:W-:Y:S01]  /*0680*/  @!P1 STS [R5+0x21c], R24 ;  /* 0x00021c1805009388 */ /* 0x0009e20000000800 */
[-C--:B------:R-:W-:Y:S01]  /*0690*/  ISETP.GE.AND P1, PT, R34, R3.reuse, PT ;  /* 0x000000032200720c */ /* 0x080fe20003f26270 */
[----:B------:R-:W0:Y:S02]  /*06a0*/  @!P2 LDC.64 R12, c[0x0][0x398] ;  /* 0x0000e600ff0cab82 */ /* 0x000e240000000a00 */
[----:B------:R4:W-:Y:S04]  /*06b0*/  STS [UR4+0xb4c], R26 ;  /* 0x000b4c1aff007988 */ /* 0x0009e80008000804 */
[----:B------:R-:W-:Y:S04]  /*06c0*/  @P5 STS [R5+0x2d0], RZ ;  /* 0x0002d0ff05005388 */ /* 0x000fe80000000800 */
[----:B------:R4:W-:Y:S01]  /*06d0*/  @!P5 STS [R5+0x2d0], R28 ;  /* 0x0002d01c0500d388 */ /* 0x0009e20000000800 */
[----:B------:R-:W-:Y:S01]  /*06e0*/  ISETP.GE.AND P5, PT, R38, R3, PT ;  /* 0x000000032600720c */ /* 0x000fe20003fa6270 */
[----:B--2---:R-:W2:Y:S01]  /*06f0*/  @!P1 LDC.64 R10, c[0x0][0x398] ;  /* 0x0000e600ff0a9b82 */ /* 0x004ea20000000a00 */
[----:B------:R-:W-:-:S11]  /*0700*/  @!P3 IMAD R9, R2, R30, R37 ;  /* 0x0000001e0209b224 */ /* 0x000fd600078e0225 */
[----:B---3--:R-:W3:Y:S01]  /*0710*/  @!P5 LDC.64 R18, c[0x0][0x398] ;  /* 0x0000e600ff12db82 */ /* 0x008ee20000000a00 */
[----:B------:R-:W-:Y:S02]  /*0720*/  @!P2 IMAD R17, R2, R32, R37 ;  /* 0x000000200211a224 */ /* 0x000fe400078e0225 */
[----:B-1----:R-:W-:Y:S01]  /*0730*/  @!P3 IMAD.WIDE R22, R9, 0x4, R22 ;  /* 0x000000040916b825 */ /* 0x002fe200078e0216 */
[----:B------:R-:W-:-:S03]  /*0740*/  @P4 MOV R9, 0xffffffff ;  /* 0xffffffff00094802 */ /* 0x000fc60000000f00 */
[----:B0-----:R-:W-:Y:S01]  /*0750*/  @!P2 IMAD.WIDE R12, R17, 0x4, R12 ;  /* 0x00000004110ca825 */ /* 0x001fe200078e020c */
[----:B------:R0:W3:Y:S03]  /*0760*/  @!P3 LDG.E R14, desc[UR10][R22.64] ;  /* 0x0000000a160eb981 */ /* 0x0000e6000c1e1900 */
[----:B------:R-:W-:Y:S01]  /*0770*/  @P3 IMAD.MOV.U32 R17, RZ, RZ, -0x1 ;  /* 0xffffffffff113424 */ /* 0x000fe200078e00ff */
[----:B------:R-:W3:Y:S01]  /*0780*/  @!P4 LDG.E R9, desc[UR10][R6.64+0x14] ;  /* 0x0000140a0609c981 */ /* 0x000ee2000c1e1900 */
[----:B------:R-:W-:Y:S02]  /*0790*/  @!P1 IMAD R25, R2, R34, R37 ;  /* 0x0000002202199224 */ /* 0x000fe400078e0225 */
[----:B------:R-:W-:Y:S01]  /*07a0*/  @P2 IMAD.MOV.U32 R21, RZ, RZ, -0x1 ;  /* 0xffffffffff152424 */ /* 0x000fe200078e00ff */
[----:B----4-:R1:W4:Y:S01]  /*07b0*/  @!P2 LDG.E R24, desc[UR10][R12.64] ;  /* 0x0000000a0c18a981 */ /* 0x010322000c1e1900 */
[----:B--2---:R-:W-:-:S03]  /*07c0*/  @!P1 IMAD.WIDE R10, R25, 0x4, R10 ;  /* 0x00000004190a9825 */ /* 0x004fc600078e020a */
[----:B------:R-:W2:Y:S01]  /*07d0*/  @!P3 LDG.E R17, desc[UR10][R6.64+0x18] ;  /* 0x0000180a0611b981 */ /* 0x000ea2000c1e1900 */
[----:B0-----:R-:W-:Y:S02]  /*07e0*/  @!P5 IMAD R23, R2, R38, R37 ;  /* 0x000000260217d224 */ /* 0x001fe400078e0225 */
[----:B------:R-:W-:Y:S01]  /*07f0*/  @P1 IMAD.MOV.U32 R22, RZ, RZ, -0x1 ;  /* 0xffffffffff161424 */ /* 0x000fe200078e00ff */
[----:B------:R-:W4:Y:S01]  /*0800*/  @!P2 LDG.E R21, desc[UR10][R6.64+0x1c] ;  /* 0x00001c0a0615a981 */ /* 0x000f22000c1e1900 */
[----:B---3--:R-:W-:-:S03]  /*0810*/  @!P5 IMAD.WIDE R18, R23, 0x4, R18 ;  /* 0x000000041712d825 */ /* 0x008fc600078e0212 */
[----:B------:R-:W3:Y:S04]  /*0820*/  @!P1 LDG.E R10, desc[UR10][R10.64] ;  /* 0x0000000a0a0a9981 */ /* 0x000ee8000c1e1900 */
[----:B------:R-:W3:Y:S04]  /*0830*/  @!P1 LDG.E R22, desc[UR10][R6.64+0x20] ;  /* 0x0000200a06169981 */ /* 0x000ee8000c1e1900 */
[----:B------:R0:W3:Y:S01]  /*0840*/  @!P5 LDG.E R26, desc[UR10][R18.64] ;  /* 0x0000000a121ad981 */ /* 0x0000e2000c1e1900 */
[----:B------:R-:W-:-:S06]  /*0850*/  @P5 MOV R23, 0xffffffff ;  /* 0xffffffff00175802 */ /* 0x000fcc0000000f00 */
[----:B------:R-:W3:Y:S01]  /*0860*/  @!P5 LDG.E R23, desc[UR10][R6.64+0x24] ;  /* 0x0000240a0617d981 */ /* 0x000ee2000c1e1900 */
[----:B------:R-:W-:-:S03]  /*0870*/  IADD3 R28, PT, PT, R4, 0xa, RZ ;  /* 0x0000000a041c7810 */ /* 0x000fc60007ffe0ff */
[----:B------:R-:W-:Y:S04]  /*0880*/  STS [UR4+0xb50], R8 ;  /* 0x000b5008ff007988 */ /* 0x000fe80008000804 */
[----:B------:R-:W-:Y:S04]  /*0890*/  @P4 STS [R5+0x384], RZ ;  /* 0x000384ff05004388 */ /* 0x000fe80000000800 */
[----:B------:R-:W-:Y:S01]  /*08a0*/  @!P4 STS [R5+0x384], R20 ;  /* 0x000384140500c388 */ /* 0x000fe20000000800 */
[----:B------:R-:W-:Y:S01]  /*08b0*/  ISETP.GE.AND P4, PT, R28, R3, PT ;  /* 0x000000031c00720c */ /* 0x000fe20003f86270 */
[C---:B------:R-:W-:Y:S01]  /*08c0*/  VIADD R30, R4.reuse, 0xb ;  /* 0x0000000b041e7836 */ /* 0x040fe20000000000 */
[----:B------:R-:W-:-:S11]  /*08d0*/  IADD3 R32, PT, PT, R4, 0xc, RZ ;  /* 0x0000000c04207810 */ /* 0x000fd60007ffe0ff */
[----:B-1----:R-:W1:Y:S01]  /*08e0*/  @!P4 LDC.64 R12, c[0x0][0x398] ;  /* 0x0000e600ff0ccb82 */ /* 0x002e620000000a00 */
[C---:B------:R-:W-:Y:S02]  /*08f0*/  VIADD R34, R4.reuse, 0xd ;  /* 0x0000000d04227836 */ /* 0x040fe40000000000 */
[----:B------:R-:W-:Y:S02]  /*0900*/  VIADD R38, R4, 0xf ;  /* 0x0000000f04267836 */ /* 0x000fe40000000000 */
[----:B------:R-:W-:-:S03]  /*0910*/  @!P4 IMAD R25, R2, R28, R37 ;  /* 0x0000001c0219c224 */ /* 0x000fc600078e0225 */
[----:B------:R-:W-:Y:S01]  /*0920*/  ISETP.GE.AND P6, PT, R38, R3, PT ;  /* 0x000000032600720c */ /* 0x000fe20003fc6270 */
[----:B-1----:R-:W-:-:S05]  /*0930*/  @!P4 IMAD.WIDE R12, R25, 0x4, R12 ;  /* 0x00000004190cc825 */ /* 0x002fca00078e020c */
[----:B------:R1:W3:Y:S04]  /*0940*/  @!P4 LDG.E R28, desc[UR10][R12.64] ;  /* 0x0000000a0c1cc981 */ /* 0x0002e8000c1e1900 */
[----:B------:R0:W-:Y:S04]  /*0950*/  STS [UR4+0xb54], R9 ;  /* 0x000b5409ff007988 */ /* 0x0001e80008000804 */
[----:B------:R-:W-:Y:S04]  /*0960*/  @P3 STS [R5+0x438], RZ ;  /* 0x000438ff05003388 */ /* 0x000fe80000000800 */
[----:B------:R-:W-:Y:S01]  /*0970*/  @!P3 STS [R5+0x438], R14 ;  /* 0x0004380e0500b388 */ /* 0x000fe20000000800 */
[-C--:B------:R-:W-:Y:S01]  /*0980*/  ISETP.GE.AND P3, PT, R30, R3.reuse, PT ;  /* 0x000000031e00720c */ /* 0x080fe20003f66270 */
[----:B0-----:R-:W0:Y:S02]  /*0990*/  @!P6 LDC.64 R8, c[0x0][0x398] ;  /* 0x0000e600ff08eb82 */ /* 0x001e240000000a00 */
[----:B--2---:R-:W-:Y:S04]  /*09a0*/  STS [UR4+0xb58], R17 ;  /* 0x000b5811ff007988 */ /* 0x004fe80008000804 */
[----:B------:R-:W-:Y:S04]  /*09b0*/  @P2 STS [R5+0x4ec], RZ ;  /* 0x0004ecff05002388 */ /* 0x000fe80000000800 */
[----:B----4-:R2:W-:Y:S01]  /*09c0*/  @!P2 STS [R5+0x4ec], R24 ;  /* 0x0004ec180500a388 */ /* 0x0105e20000000800 */
[----:B------:R-:W-:-:S03]  /*09d0*/  ISETP.GE.AND P2, PT, R32, R3, PT ;  /* 0x000000032000720c */ /* 0x000fc60003f46270 */
[----:B------:R4:W-:Y:S04]  /*09e0*/  STS [UR4+0xb5c], R21 ;  /* 0x000b5c15ff007988 */ /* 0x0009e80008000804 */
[----:B------:R-:W-:Y:S01]  /*09f0*/  @P1 STS [R5+0x5a0], RZ ;  /* 0x0005a0ff05001388 */ /* 0x000fe20000000800 */
[----:B--2---:R-:W-:-:S03]  /*0a00*/  IADD3 R24, PT, PT, R4, 0xe, RZ ;  /* 0x0000000e04187810 */ /* 0x004fc60007ffe0ff */
[----:B---3--:R2:W-:Y:S01]  /*0a10*/  @!P1 STS [R5+0x5a0], R10 ;  /* 0x0005a00a05009388 */ /* 0x0085e20000000800 */
[-C--:B------:R-:W-:Y:S01]  /*0a20*/  ISETP.GE.AND P1, PT, R34, R3.reuse, PT ;  /* 0x000000032200720c */ /* 0x080fe20003f26270 */
[----:B----4-:R-:W3:Y:S02]  /*0a30*/  @!P3 LDC.64 R20, c[0x0][0x398] ;  /* 0x0000e600ff14bb82 */ /* 0x010ee40000000a00 */
[----:B------:R4:W-:Y:S04]  /*0a40*/  STS [UR4+0xb60], R22 ;  /* 0x000b6016ff007988 */ /* 0x0009e80008000804 */
[----:B------:R-:W-:Y:S02]  /*0a50*/  @P5 STS [R5+0x654], RZ ;  /* 0x000654ff05005388 */ /* 0x000fe40000000800 */
[----:B------:R-:W0:Y:S02]  /*0a60*/  @!P2 LDC.64 R18, c[0x0][0x398] ;  /* 0x0000e600ff12ab82 */ /* 0x000e240000000a00 */
[----:B------:R-:W-:Y:S01]  /*0a70*/  @!P5 STS [R5+0x654], R26 ;  /* 0x0006541a0500d388 */ /* 0x000fe20000000800 */
[----:B------:R-:W-:-:S05]  /*0a80*/  ISETP.GE.AND P5, PT, R24, R3, PT ;  /* 0x000000031800720c */ /* 0x000fca0003fa6270 */
[----:B-1----:R-:W1:Y:S08]  /*0a90*/  @!P1 LDC.64 R12, c[0x0][0x398] ;  /* 0x0000e600ff0c9b82 */ /* 0x002e700000000a00 */
[----:B--2---:R-:W2:Y:S01]  /*0aa0*/  @!P5 LDC.64 R10, c[0x0][0x398] ;  /* 0x0000e600ff0adb82 */ /* 0x004ea20000000a00 */
[C-C-:B------:R-:W-:Y:S01]  /*0ab0*/  @!P3 IMAD R17, R2.reuse, R30, R37.reuse ;  /* 0x0000001e0211b224 */ /* 0x140fe200078e0225 */
[----:B------:R-:W-:Y:S01]  /*0ac0*/  @P4 MOV R14, 0xffffffff ;  /* 0xffffffff000e4802 */ /* 0x000fe20000000f00 */
[----:B------:R-:W-:-:S02]  /*0ad0*/  @!P2 IMAD R25, R2, R32, R37 ;  /* 0x000000200219a224 */ /* 0x000fc400078e0225 */
[----:B---3--:R-:W-:Y:S01]  /*0ae0*/  @!P3 IMAD.WIDE R20, R17, 0x4, R20 ;  /* 0x000000041114b825 */ /* 0x008fe200078e0214 */
[----:B----4-:R-:W-:Y:S02]  /*0af0*/  @P2 MOV R22, 0xffffffff ;  /* 0xffffffff00162802 */ /* 0x010fe40000000f00 */
[----:B------:R-:W3:Y:S01]  /*0b00*/  @!P4 LDG.E R14, desc[UR10][R6.64+0x28] ;  /* 0x0000280a060ec981 */ /* 0x000ee2000c1e1900 */
[----:B------:R-:W-:Y:S02]  /*0b10*/  @P3 IMAD.MOV.U32 R17, RZ, RZ, -0x1 ;  /* 0xffffffffff113424 */ /* 0x000fe400078e00ff */
[----:B------:R-:W-:Y:S01]  /*0b20*/  @!P1 IMAD R27, R2, R34, R37 ;  /* 0x00000022021b9224 */ /* 0x000fe200078e0225 */
[----:B------:R4:W-:Y:S01]  /*0b30*/  STS [UR4+0xb64], R23 ;  /* 0x000b6417ff007988 */ /* 0x0009e20008000804 */
[----:B0-----:R-:W-:-:S03]  /*0b40*/  @!P2 IMAD.WIDE R18, R25, 0x4, R18 ;  /* 0x000000041912a825 */ /* 0x001fc600078e0212 */
[----:B------:R-:W3:Y:S01]  /*0b50*/  @!P3 LDG.E R20, desc[UR10][R20.64] ;  /* 0x0000000a1414b981 */ /* 0x000ee2000c1e1900 */
[C---:B------:R-:W-:Y:S02]  /*0b60*/  @!P5 IMAD R25, R2.reuse, R24, R37 ;  /* 0x000000180219d224 */ /* 0x040fe400078e0225 */
[----:B-1----:R-:W-:Y:S01]  /*0b70*/  @!P1 IMAD.WIDE R12, R27, 0x4, R12 ;  /* 0x000000041b0c9825 */ /* 0x002fe200078e020c */
[----:B------:R-:W3:Y:S03]  /*0b80*/  @!P3 LDG.E R17, desc[UR10][R6.64+0x2c] ;  /* 0x00002c0a0611b981 */ /* 0x000ee6000c1e1900 */
[----:B----4-:R-:W-:Y:S01]  /*0b90*/  @P1 IMAD.MOV.U32 R23, RZ, RZ, -0x1 ;  /* 0xffffffffff171424 */ /* 0x010fe200078e00ff */
[----:B------:R0:W4:Y:S01]  /*0ba0*/  @!P2 LDG.E R18, desc[UR10][R18.64] ;  /* 0x0000000a1212a981 */ /* 0x000122000c1e1900 */
[----:B------:R-:W-:Y:S02]  /*0bb0*/  @!P6 IMAD R27, R2, R38, R37 ;  /* 0x00000026021be224 */ /* 0x000fe400078e0225 */
[----:B--2---:R-:W-:Y:S01]  /*0bc0*/  @!P5 IMAD.WIDE R10, R25, 0x4, R10 ;  /* 0x00000004190ad825 */ /* 0x004fe200078e020a */
[----:B------:R-:W2:Y:S03]  /*0bd0*/  @!P2 LDG.E R22, desc[UR10][R6.64+0x30] ;  /* 0x0000300a0616a981 */ /* 0x000ea6000c1e1900 */
[----:B------:R-:W-:Y:S01]  /*0be0*/  @!P6 IMAD.WIDE R8, R27, 0x4, R8 ;  /* 0x000000041b08e825 */ /* 0x000fe200078e0208 */
[----:B------:R1:W2:Y:S01]  /*0bf0*/  @!P1 LDG.E R12, desc[UR10][R12.64] ;  /* 0x0000000a0c0c9981 */ /* 0x0002a2000c1e1900 */
[----:B0-----:R-:W-:-:S03]  /*0c00*/  @P5 MOV R19, 0xffffffff ;  /* 0xffffffff00135802 */ /* 0x001fc60000000f00 */
[----:B------:R-:W2:Y:S04]  /*0c10*/  @!P1 LDG.E R23, desc[UR10][R6.64+0x34] ;  /* 0x0000340a06179981 */ /* 0x000ea8000c1e1900 */
[----:B------:R-:W2:Y:S01]  /*0c20*/  @!P5 LDG.E R10, desc[UR10][R10.64] ;  /* 0x0000000a0a0ad981 */ /* 0x000ea2000c1e1900 */
[----:B-1----:R-:W-:-:S03]  /*0c30*/  @P6 IMAD.MOV.U32 R13, RZ, RZ, -0x1 ;  /* 0xffffffffff0d6424 */ /* 0x002fc600078e00ff */
[----:B------:R-:W2:Y:S04]  /*0c40*/  @!P5 LDG.E R19, desc[UR10][R6.64+0x38] ;  /* 0x0000380a0613d981 */ /* 0x000ea8000c1e1900 */
[----:B------:R-:W2:Y:S04]  /*0c50*/  @!P6 LDG.E R8, desc[UR10][R8.64] ;  /* 0x0000000a0808e981 */ /* 0x000ea8000c1e1900 */
[----:B------:R-:W2:Y:S04]  /*0c60*/  @!P6 LDG.E R13, desc[UR10][R6.64+0x3c] ;  /* 0x00003c0a060de981 */ /* 0x000ea8000c1e1900 */
[----:B------:R0:W-:Y:S04]  /*0c70*/  @P4 STS [R5+0x708], RZ ;  /* 0x000708ff05004388 */ /* 0x0001e80000000800 */
[----:B------:R0:W-:Y:S04]  /*0c80*/  @!P4 STS [R5+0x708], R28 ;  /* 0x0007081c0500c388 */ /* 0x0001e80000000800 */
[----:B---3--:R0:W-:Y:S04]  /*0c90*/  STS [UR4+0xb68], R14 ;  /* 0x000b680eff007988 */ /* 0x0081e80008000804 */
[----:B------:R0:W-:Y:S04]  /*0ca0*/  @P3 STS [R5+0x7bc], RZ ;  /* 0x0007bcff05003388 */ /* 0x0001e80000000800 */
[----:B------:R0:W-:Y:S04]  /*0cb0*/  @!P3 STS [R5+0x7bc], R20 ;  /* 0x0007bc140500b388 */ /* 0x0001e80000000800 */
[----:B------:R0:W-:Y:S04]  /*0cc0*/  STS [UR4+0xb6c], R17 ;  /* 0x000b6c11ff007988 */ /* 0x0001e80008000804 */
[----:B------:R0:W-:Y:S04]  /*0cd0*/  @P2 STS [R5+0x870], RZ ;  /* 0x000870ff05002388 */ /* 0x0001e80000000800 */
[----:B----4-:R0:W-:Y:S04]  /*0ce0*/  @!P2 STS [R5+0x870], R18 ;  /* 0x000870120500a388 */ /* 0x0101e80000000800 */
[----:B--2---:R0:W-:Y:S04]  /*0cf0*/  STS [UR4+0xb70], R22 ;  /* 0x000b7016ff007988 */ /* 0x0041e80008000804 */
[----:B------:R0:W-:Y:S04]  /*0d00*/  @P1 STS [R5+0x924], RZ ;  /* 0x000924ff05001388 */ /* 0x0001e80000000800 */
[----:B------:R0:W-:Y:S04]  /*0d10*/  @!P1 STS [R5+0x924], R12 ;  /* 0x0009240c05009388 */ /* 0x0001e80000000800 */
[----:B------:R0:W-:Y:S04]  /*0d20*/  STS [UR4+0xb74], R23 ;  /* 0x000b7417ff007988 */ /* 0x0001e80008000804 */
[----:B------:R0:W-:Y:S04]  /*0d30*/  @P5 STS [R5+0x9d8], RZ ;  /* 0x0009d8ff05005388 */ /* 0x0001e80000000800 */
[----:B------:R0:W-:Y:S04]  /*0d40*/  @!P5 STS [R5+0x9d8], R10 ;  /* 0x0009d80a0500d388 */ /* 0x0001e80000000800 */
[----:B------:R0:W-:Y:S04]  /*0d50*/  STS [UR4+0xb78], R19 ;  /* 0x000b7813ff007988 */ /* 0x0001e80008000804 */
[----:B------:R0:W-:Y:S04]  /*0d60*/  @P6 STS [R5+0xa8c], RZ ;  /* 0x000a8cff05006388 */ /* 0x0001e80000000800 */
[----:B------:R0:W-:Y:S04]  /*0d70*/  @!P6 STS [R5+0xa8c], R8 ;  /* 0x000a8c080500e388 */ /* 0x0001e80000000800 */
[----:B------:R0:W-:Y:S02]  /*0d80*/  STS [UR4+0xb7c], R13 ;  /* 0x000b7c0dff007988 */ /* 0x0001e40008000804 */
.L_x_1:
[----:B------:R-:W-:Y:S05]  /*0d90*/  BSYNC.RECONVERGENT B0 ;  /* 0x0000000000007941 */ /* 0x000fea0003800200 */
.L_x_0:
[----:B-----5:R1:W-:Y:S01]  /*0da0*/  @!P0 STS [R15], R16 ;  /* 0x000000100f008388 */ /* 0x0203e20000000800 */
[C---:B0-----:R-:W-:Y:S01]  /*0db0*/  IADD3 R5, PT, PT, R4.reuse, 0x1, RZ ;  /* 0x0000000104057810 */ /* 0x041fe20007ffe0ff */
[C---:B------:R-:W-:Y:S01]  /*0dc0*/  VIADD R6, R4.reuse, 0x2 ;  /* 0x0000000204067836 */ /* 0x040fe20000000000 */
[C---:B------:R-:W-:Y:S01]  /*0dd0*/  IADD3 R7, PT, PT, R4.reuse, 0x3, RZ ;  /* 0x0000000304077810 */ /* 0x040fe20007ffe0ff */
[C---:B------:R-:W-:Y:S01]  /*0de0*/  VIADD R8, R4.reuse, 0x4 ;  /* 0x0000000404087836 */ /* 0x040fe20000000000 */
[C---:B------:R-:W-:Y:S01]  /*0df0*/  IADD3 R9, PT, PT, R4.reuse, 0x5, RZ ;  /* 0x0000000504097810 */ /* 0x040fe20007ffe0ff */
[C---:B------:R-:W-:Y:S01]  /*0e00*/  VIADD R10, R4.reuse, 0x6 ;  /* 0x00000006040a7836 */ /* 0x040fe20000000000 */
[C---:B------:R-:W-:Y:S01]  /*0e10*/  IADD3 R11, PT, PT, R4.reuse, 0x7, RZ ;  /* 0x00000007040b7810 */ /* 0x040fe20007ffe0ff */
[C---:B------:R-:W-:Y:S01]  /*0e20*/  VIADD R12, R4.reuse, 0x8 ;  /* 0x00000008040c7836 */ /* 0x040fe20000000000 */
[C---:B------:R-:W-:Y:S01]  /*0e30*/  IADD3 R13, PT, PT, R4.reuse, 0x9, RZ ;  /* 0x00000009040d7810 */ /* 0x040fe20007ffe0ff */
[C---:B------:R-:W-:Y:S01]  /*0e40*/  VIADD R14, R4.reuse, 0xa ;  /* 0x0000000a040e7836 */ /* 0x040fe20000000000 */
[C---:B-1----:R-:W-:Y:S01]  /*0e50*/  IADD3 R15, PT, PT, R4.reuse, 0xb, RZ ;  /* 0x0000000b040f7810 */ /* 0x042fe20007ffe0ff */
[C---:B------:R-:W-:Y:S01]  /*0e60*/  VIADD R16, R4.reuse, 0xc ;  /* 0x0000000c04107836 */ /* 0x040fe20000000000 */
[C---:B------:R-:W-:Y:S01]  /*0e70*/  IADD3 R17, PT, PT, R4.reuse, 0xd, RZ ;  /* 0x0000000d04117810 */ /* 0x040fe20007ffe0ff */
[C---:B------:R-:W-:Y:S01]  /*0e80*/  VIADD R18, R4.reuse, 0xe ;  /* 0x0000000e04127836 */ /* 0x040fe20000000000 */
[----:B------:R-:W-:Y:S01]  /*0e90*/  IADD3 R19, PT, PT, R4, 0xf, RZ ;  /* 0x0000000f04137810 */ /* 0x000fe20007ffe0ff */
[----:B------:R0:W-:Y:S01]  /*0ea0*/  STL.128 [R1+0x40], R4 ;  /* 0x0000400401007387 */ /* 0x0001e20000100c00 */
[----:B------:R-:W-:Y:S01]  /*0eb0*/  ISETP.GE.AND P0, PT, R37, R36, PT ;  /* 0x000000242500720c */ /* 0x000fe20003f06270 */
[----:B------:R-:W-:Y:S01]  /*0ec0*/  BSSY.RECONVERGENT B4, `(.L_x_2) ;  /* 0x00002f5000047945 */ /* 0x000fe20003800200 */
[----:B------:R-:W-:Y:S01]  /*0ed0*/  IMAD.MOV.U32 R23, RZ, RZ, 0x7f7ff023 ;  /* 0x7f7ff023ff177424 */ /* 0x000fe200078e00ff */
[----:B------:R0:W-:Y:S01]  /*0ee0*/  STL.128 [R1+0x50], R8 ;  /* 0x0000500801007387 */ /* 0x0001e20000100c00 */
[----:B------:R-:W-:Y:S01]  /*0ef0*/  MOV R22, 0x7f7ff023 ;  /* 0x7f7ff02300167802 */ /* 0x000fe20000000f00 */
[----:B------:R-:W-:Y:S01]  /*0f00*/  IMAD.MOV.U32 R21, RZ, RZ, 0x7f7ff023 ;  /* 0x7f7ff023ff157424 */ /* 0x000fe200078e00ff */
[----:B------:R-:W-:Y:S01]  /*0f10*/  MOV R20, 0x7f7ff023 ;  /* 0x7f7ff02300147802 */ /* 0x000fe20000000f00 */
[----:B------:R0:W-:Y:S01]  /*0f20*/  STL.128 [R1+0x60], R12 ;  /* 0x0000600c01007387 */ /* 0x0001e20000100c00 */
[----:B------:R-:W-:Y:S01]  /*0f30*/  IMAD.MOV.U32 R27, RZ, RZ, 0x7f7ff023 ;  /* 0x7f7ff023ff1b7424 */ /* 0x000fe200078e00ff */
[----:B------:R-:W-:Y:S01]  /*0f40*/  MOV R26, 0x7f7ff023 ;  /* 0x7f7ff023001a7802 */ /* 0x000fe20000000f00 */
[----:B------:R-:W-:Y:S01]  /*0f50*/  IMAD.MOV.U32 R25, RZ, RZ, 0x7f7ff023 ;  /* 0x7f7ff023ff197424 */ /* 0x000fe200078e00ff */
[----:B------:R0:W-:Y:S01]  /*0f60*/  STL.128 [R1+0x70], R16 ;  /* 0x0000701001007387 */ /* 0x0001e20000100c00 */
[----:B------:R-:W-:Y:S01]  /*0f70*/  MOV R24, 0x7f7ff023 ;  /* 0x7f7ff02300187802 */ /* 0x000fe20000000f00 */
[----:B------:R-:W-:Y:S01]  /*0f80*/  IMAD.MOV.U32 R31, RZ, RZ, 0x7f7ff023 ;  /* 0x7f7ff023ff1f7424 */ /* 0x000fe200078e00ff */
[----:B------:R-:W-:Y:S01]  /*0f90*/  MOV R30, 0x7f7ff023 ;  /* 0x7f7ff023001e7802 */ /* 0x000fe20000000f00 */
[----:B------:R-:W-:Y:S01]  /*0fa0*/  IMAD.MOV.U32 R29, RZ, RZ, 0x7f7ff023 ;  /* 0x7f7ff023ff1d7424 */ /* 0x000fe200078e00ff */
[----:B------:R-:W-:Y:S01]  /*0fb0*/  MOV R28, 0x7f7ff023 ;  /* 0x7f7ff023001c7802 */ /* 0x000fe20000000f00 */
[----:B------:R-:W-:Y:S01]  /*0fc0*/  IMAD.MOV.U32 R35, RZ, RZ, 0x7f7ff023 ;  /* 0x7f7ff023ff237424 */ /* 0x000fe200078e00ff */
[----:B------:R-:W-:Y:S01]  /*0fd0*/  MOV R34, 0x7f7ff023 ;  /* 0x7f7ff02300227802 */ /* 0x000fe20000000f00 */
[----:B------:R-:W-:Y:S01]  /*0fe0*/  IMAD.MOV.U32 R33, RZ, RZ, 0x7f7ff023 ;  /* 0x7f7ff023ff217424 */ /* 0x000fe200078e00ff */
[----:B------:R-:W-:Y:S01]  /*0ff0*/  MOV R32, 0x7f7ff023 ;  /* 0x7f7ff02300207802 */ /* 0x000fe20000000f00 */
[----:B------:R-:W-:Y:S06]  /*1000*/  BAR.SYNC.DEFER_BLOCKING 0x0 ;  /* 0x0000000000007b1d */ /* 0x000fec0000010000 */
[----:B0-----:R-:W-:Y:S05]  /*1010*/  @P0 BRA `(.L_x_3) ;  /* 0x0000002c007c0947 */ /* 0x001fea0003800000 */
[----:B------:R-:W0:Y:S01]  /*1020*/  LDC R26, c[0x0][0x360] ;  /* 0x0000d800ff1a7b82 */ /* 0x000e220000000800 */
[C---:B------:R-:W-:Y:S01]  /*1030*/  LOP3.LUT R31, R2.reuse, 0x7, RZ, 0xc0, !PT ;  /* 0x00000007021f7812 */ /* 0x040fe200078ec0ff */
[----:B------:R-:W-:Y:S01]  /*1040*/  BSSY.RECONVERGENT B3, `(.L_x_4) ;  /* 0x00002d4000037945 */ /* 0x000fe20003800200 */
[C---:B------:R-:W-:Y:S01]  /*1050*/  LOP3.LUT R33, R2.reuse, 0xf, RZ, 0xc0, !PT ;  /* 0x0000000f02217812 */ /* 0x040fe200078ec0ff */
[C---:B------:R-:W-:Y:S01]  /*1060*/  VIADD R25, R1.reuse, 0x40 ;  /* 0x0000004001197836 */ /* 0x040fe20000000000 */
[C---:B------:R-:W-:Y:S01]  /*1070*/  IADD3 R34, PT, PT, R2.reuse, -0x1, RZ ;  /* 0xffffffff02227810 */ /* 0x040fe20007ffe0ff */
[----:B------:R-:W-:Y:S01]  /*1080*/  IMAD.MOV.U32 R28, RZ, RZ, R37 ;  /* 0x000000ffff1c7224 */ /* 0x000fe200078e0025 */
[C---:B------:R-:W-:Y:S01]  /*1090*/  LOP3.LUT R29, R2.reuse, 0x7ffffff0, RZ, 0xc0, !PT ;  /* 0x7ffffff0021d7812 */ /* 0x040fe200078ec0ff */
[----:B------:R-:W-:Y:S01]  /*10a0*/  VIADD R23, R1, 0x134 ;  /* 0x0000013401177836 */ /* 0x000fe20000000000 */
[----:B------:R-:W-:Y:S01]  /*10b0*/  LOP3.LUT R27, R2, 0x3, RZ, 0xc0, !PT ;  /* 0x00000003021b7812 */ /* 0x000fe200078ec0ff */
[----:B------:R-:W-:Y:S01]  /*10c0*/  VIADD R30, R31, 0xffffffff ;  /* 0xffffffff1f1e7836 */ /* 0x000fe20000000000 */
[----:B------:R-:W-:-:S02]  /*10d0*/  IADD3 R24, PT, PT, R1, 0x80, RZ ;  /* 0x0000008001187810 */ /* 0x000fc40007ffe0ff */
[----:B------:R-:W-:-:S07]  /*10e0*/  IADD3 R32, PT, PT, R33, -0x1, RZ ;  /* 0xffffffff21207810 */ /* 0x000fce0007ffe0ff */
.L_x_62:
[----:B------:R-:W1:Y:S08]  /*10f0*/  LDC.64 R6, c[0x0][0x390] ;  /* 0x0000e400ff067b82 */ /* 0x000e700000000a00 */
[----:B------:R-:W2:Y:S01]  /*1100*/  LDC.64 R8, c[0x0][0x3a8] ;  /* 0x0000ea00ff087b82 */ /* 0x000ea20000000a00 */
[----:B-1----:R-:W-:-:S05]  /*1110*/  IMAD.WIDE R6, R28, 0x4, R6 ;  /* 0x000000041c067825 */ /* 0x002fca00078e0206 */
[----:B------:R1:W5:Y:S01]  /*1120*/  LDG.E R20, desc[UR10][R6.64] ;  /* 0x0000000a06147981 */ /* 0x000362000c1e1900 */
[----:B------:R-:W-:-:S04]  /*1130*/  IMAD.WIDE R4, R36, 0x4, R6 ;  /* 0x0000000424047825 */ /* 0x000fc800078e0206 */
[----:B--2---:R-:W-:Y:S01]  /*1140*/  IMAD.WIDE R8, R28, 0x4, R8 ;  /* 0x000000041c087825 */ /* 0x004fe200078e0208 */
[----:B------:R1:W5:Y:S04]  /*1150*/  LDG.E R21, desc[UR10][R4.64] ;  /* 0x0000000a04157981 */ /* 0x000368000c1e1900 */
[----:B------:R1:W5:Y:S01]  /*1160*/  LDG.E R22, desc[UR10][R8.64] ;  /* 0x0000000a08167981 */ /* 0x000362000c1e1900 */
[----:B------:R-:W-:Y:S01]  /*1170*/  ISETP.GE.AND P0, PT, R2, 0x1, PT ;  /* 0x000000010200780c */ /* 0x000fe20003f06270 */
[----:B------:R-:W-:-:S12]  /*1180*/  BSSY.RECONVERGENT B2, `(.L_x_5) ;  /* 0x00002bc000027945 */ /* 0x000fd80003800200 */
[----:B-1----:R-:W-:Y:S05]  /*1190*/  @!P0 BRA `(.L_x_6) ;  /* 0x0000001c00ec8947 */ /* 0x002fea0003800000 */
[----:B------:R-:W-:Y:S01]  /*11a0*/  ISETP.GE.U32.AND P0, PT, R34, 0xf, PT ;  /* 0x0000000f2200780c */ /* 0x000fe20003f06070 */
[----:B------:R-:W-:Y:S02]  /*11b0*/  HFMA2 R9, -RZ, RZ, 0, 0 ;  /* 0x00000000ff097431 */ /* 0x000fe400000001ff */
[----:B------:R-:W-:-:S10]  /*11c0*/  IMAD R8, R2, R28, RZ ;  /* 0x0000001c02087224 */ /* 0x000fd400078e02ff */
[----:B------:R-:W-:Y:S05]  /*11d0*/  @!P0 BRA `(.L_x_7) ;  /* 0x0000000400408947 */ /* 0x000fea0003800000 */
[----:B------:R-:W-:Y:S01]  /*11e0*/  LOP3.LUT R29, R2, 0x7ffffff0, RZ, 0xc0, !PT ;  /* 0x7ffffff0021d7812 */ /* 0x000fe200078ec0ff */
[C---:B------:R-:W-:Y:S01]  /*11f0*/  VIADD R10, R1.reuse, 0xa0 ;  /* 0x000000a0010a7836 */ /* 0x040fe20000000000 */
[----:B------:R-:W-:Y:S01]  /*1200*/  IADD3 R9, PT, PT, R1, 0x154, RZ ;  /* 0x0000015401097810 */ /* 0x000fe20007ffe0ff */
[----:B------:R-:W-:Y:S01]  /*1210*/  IMAD.MOV.U32 R11, RZ, RZ, R8 ;  /* 0x000000ffff0b7224 */ /* 0x000fe200078e0008 */
[----:B------:R-:W-:-:S07]  /*1220*/  IADD3 R12, PT, PT, -R29, RZ, RZ ;  /* 0x000000ff1d0c7210 */ /* 0x000fce0007ffe1ff */
.L_x_8:
[----:B------:R-:W1:Y:S08]  /*1230*/  LDC.64 R4, c[0x0][0x398] ;  /* 0x0000e600ff047b82 */ /* 0x000e700000000a00 */
[----:B------:R-:W2:Y:S01]  /*1240*/  LDC.64 R6, c[0x0][0x3a0] ;  /* 0x0000e800ff067b82 */ /* 0x000ea20000000a00 */
[----:B-1----:R-:W-:-:S05]  /*1250*/  IMAD.WIDE R4, R11, 0x4, R4 ;  /* 0x000000040b047825 */ /* 0x002fca00078e0204 */
[----:B------:R-:W3:Y:S01]  /*1260*/  LDG.E R13, desc[UR10][R4.64] ;  /* 0x0000000a040d7981 */ /* 0x000ee2000c1e1900 */
[----:B--2---:R-:W-:-:S03]  /*1270*/  IMAD.WIDE R6, R11, 0x4, R6 ;  /* 0x000000040b067825 */ /* 0x004fc600078e0206 */
[----:B------:R-:W2:Y:S04]  /*1280*/  LDG.E R15, desc[UR10][R4.64+0x4] ;  /* 0x0000040a040f7981 */ /* 0x000ea8000c1e1900 */
[----:B------:R-:W4:Y:S04]  /*1290*/  LDG.E R14, desc[UR10][R6.64] ;  /* 0x0000000a060e7981 */ /* 0x000f28000c1e1900 */
[----:B------:R-:W2:Y:S04]  /*12a0*/  LDG.E R16, desc[UR10][R6.64+0x4] ;  /* 0x0000040a06107981 */ /* 0x000ea8000c1e1900 */
        /* <DEDUP_REMOVED lines=12> */
[----:B---3--:R1:W-:Y:S04]  /*1370*/  STL [R10+-0x20], R13 ;  /* 0xffffe00d0a007387 */ /* 0x0083e80000100800 */
[----:B----4-:R3:W-:Y:S04]  /*1380*/  STL [R9+-0x20], R14 ;  /* 0xffffe00e09007387 */ /* 0x0107e80000100800 */
[----:B--2---:R2:W-:Y:S04]  /*1390*/  STL [R10+-0x1c], R15 ;  /* 0xffffe40f0a007387 */ /* 0x0045e80000100800 */
[----:B-1----:R-:W4:Y:S04]  /*13a0*/  LDG.E R13, desc[UR10][R4.64+0x24] ;  /* 0x0000240a040d7981 */ /* 0x002f28000c1e1900 */
[----:B---3--:R-:W3:Y:S04]  /*13b0*/  LDG.E R14, desc[UR10][R6.64+0x18] ;  /* 0x0000180a060e7981 */ /* 0x008ee8000c1e1900 */
[----:B------:R1:W-:Y:S04]  /*13c0*/  STL [R9+-0x1c], R16 ;  /* 0xffffe41009007387 */ /* 0x0003e80000100800 */
[----:B--2---:R-:W2:Y:S04]  /*13d0*/  LDG.E R15, desc[UR10][R4.64+0x28] ;  /* 0x0000280a040f7981 */ /* 0x004ea8000c1e1900 */
[----:B-1----:R-:W4:Y:S04]  /*13e0*/  LDG.E R16, desc[UR10][R6.64+0x1c] ;  /* 0x00001c0a06107981 */ /* 0x002f28000c1e1900 */
[----:B------:R-:W-:Y:S04]  /*13f0*/  STL [R10+-0x18], R17 ;  /* 0xffffe8110a007387 */ /* 0x000fe80000100800 */
[----:B------:R1:W-:Y:S04]  /*1400*/  STL [R9+-0x18], R18 ;  /* 0xffffe81209007387 */ /* 0x0003e80000100800 */
[----:B------:R-:W-:Y:S04]  /*1410*/  STL [R10+-0x14], R19 ;  /* 0xffffec130a007387 */ /* 0x000fe80000100800 */
[----:B------:R0:W-:Y:S04]  /*1420*/  STL [R9+-0x14], R38 ;  /* 0xffffec2609007387 */ /* 0x0001e80000100800 */
[----:B------:R-:W-:Y:S04]  /*1430*/  STL [R10+-0x10], R35 ;  /* 0xfffff0230a007387 */ /* 0x000fe80000100800 */
[----:B------:R0:W-:Y:S04]  /*1440*/  STL [R9+-0x10], R40 ;  /* 0xfffff02809007387 */ /* 0x0001e80000100800 */
[----:B------:R-:W-:Y:S04]  /*1450*/  STL [R10+-0xc], R39 ;  /* 0xfffff4270a007387 */ /* 0x000fe80000100800 */
[----:B-1----:R-:W2:Y:S04]  /*1460*/  LDG.E R18, desc[UR10][R6.64+0x20] ;  /* 0x0000200a06127981 */ /* 0x002ea8000c1e1900 */
[----:B------:R1:W-:Y:S04]  /*1470*/  STL [R9+-0xc], R42 ;  /* 0xfffff42a09007387 */ /* 0x0003e80000100800 */
[----:B------:R1:W-:Y:S04]  /*1480*/  STL [R10+-0x8], R41 ;  /* 0xfffff8290a007387 */ /* 0x0003e80000100800 */
[----:B0-----:R-:W2:Y:S04]  /*1490*/  LDG.E R38, desc[UR10][R6.64+0x24] ;  /* 0x0000240a06267981 */ /* 0x001ea8000c1e1900 */
[----:B------:R-:W2:Y:S04]  /*14a0*/  LDG.E R17, desc[UR10][R4.64+0x2c] ;  /* 0x00002c0a04117981 */ /* 0x000ea8000c1e1900 */
[----:B------:R-:W2:Y:S04]  /*14b0*/  LDG.E R40, desc[UR10][R6.64+0x2c] ;  /* 0x00002c0a06287981 */ /* 0x000ea8000c1e1900 */
[----:B------:R-:W2:Y:S04]  /*14c0*/  LDG.E R19, desc[UR10][R4.64+0x30] ;  /* 0x0000300a04137981 */ /* 0x000ea8000c1e1900 */
[----:B------:R-:W2:Y:S04]  /*14d0*/  LDG.E R35, desc[UR10][R4.64+0x34] ;  /* 0x0000340a04237981 */ /* 0x000ea8000c1e1900 */
[----:B-1----:R-:W2:Y:S04]  /*14e0*/  LDG.E R42, desc[UR10][R6.64+0x34] ;  /* 0x0000340a062a7981 */ /* 0x002ea8000c1e1900 */
[----:B------:R-:W2:Y:S04]  /*14f0*/  LDG.E R39, desc[UR10][R4.64+0x38] ;  /* 0x0000380a04277981 */ /* 0x000ea8000c1e1900 */
[----:B------:R-:W2:Y:S04]  /*1500*/  LDG.E R41, desc[UR10][R4.64+0x3c] ;  /* 0x00003c0a04297981 */ /* 0x000ea8000c1e1900 */
[----:B---3--:R0:W-:Y:S04]  /*1510*/  STL [R9+-0x8], R14 ;  /* 0xfffff80e09007387 */ /* 0x0081e80000100800 */
[----:B------:R1:W-:Y:S04]  /*1520*/  STL [R10+-0x4], R43 ;  /* 0xfffffc2b0a007387 */ /* 0x0003e80000100800 */
[----:B0-----:R-:W3:Y:S04]  /*1530*/  LDG.E R14, desc[UR10][R6.64+0x28] ;  /* 0x0000280a060e7981 */ /* 0x001ee8000c1e1900 */
[----:B----4-:R0:W-:Y:S04]  /*1540*/  STL [R9+-0x4], R16 ;  /* 0xfffffc1009007387 */ /* 0x0101e80000100800 */
[----:B-1----:R-:W4:Y:S04]  /*1550*/  LDG.E R43, desc[UR10][R6.64+0x3c] ;  /* 0x00003c0a062b7981 */ /* 0x002f28000c1e1900 */
[----:B0-----:R-:W4:Y:S01]  /*1560*/  LDG.E R16, desc[UR10][R6.64+0x30] ;  /* 0x0000300a06107981 */ /* 0x001f22000c1e1900 */
[----:B------:R-:W-:-:S03]  /*1570*/  VIADD R12, R12, 0x10 ;  /* 0x000000100c0c7836 */ /* 0x000fc60000000000 */
[----:B------:R-:W-:Y:S02]  /*1580*/  STL [R10], R45 ;  /* 0x0000002d0a007387 */ /* 0x000fe40000100800 */
[----:B------:R-:W-:Y:S02]  /*1590*/  ISETP.NE.AND P1, PT, R12, RZ, PT ;  /* 0x000000ff0c00720c */ /* 0x000fe40003f25270 */
[----:B--2---:R-:W-:Y:S04]  /*15a0*/  STL [R9], R18 ;  /* 0x0000001209007387 */ /* 0x004fe80000100800 */
[----:B------:R-:W-:Y:S04]  /*15b0*/  STL [R10+0x4], R13 ;  /* 0x0000040d0a007387 */ /* 0x000fe80000100800 */
[----:B------:R-:W-:Y:S04]  /*15c0*/  STL [R9+0x4], R38 ;  /* 0x0000042609007387 */ /* 0x000fe80000100800 */
[----:B------:R-:W-:Y:S01]  /*15d0*/  STL [R10+0x8], R15 ;  /* 0x0000080f0a007387 */ /* 0x000fe20000100800 */
[----:B------:R-:W-:-:S03]  /*15e0*/  IADD3 R11, PT, PT, R11, 0x10, RZ ;  /* 0x000000100b0b7810 */ /* 0x000fc60007ffe0ff */
[----:B---3--:R-:W-:Y:S04]  /*15f0*/  STL [R9+0x8], R14 ;  /* 0x0000080e09007387 */ /* 0x008fe80000100800 */
[----:B------:R-:W-:Y:S04]  /*1600*/  STL [R10+0xc], R17 ;  /* 0x00000c110a007387 */ /* 0x000fe80000100800 */
[----:B------:R-:W-:Y:S04]  /*1610*/  STL [R9+0xc], R40 ;  /* 0x00000c2809007387 */ /* 0x000fe80000100800 */
[----:B------:R-:W-:Y:S04]  /*1620*/  STL [R10+0x10], R19 ;  /* 0x000010130a007387 */ /* 0x000fe80000100800 */
[----:B----4-:R-:W-:Y:S04]  /*1630*/  STL [R9+0x10], R16 ;  /* 0x0000101009007387 */ /* 0x010fe80000100800 */
[----:B------:R-:W-:Y:S04]  /*1640*/  STL [R10+0x14], R35 ;  /* 0x000014230a007387 */ /* 0x000fe80000100800 */
[----:B------:R-:W-:Y:S04]  /*1650*/  STL [R9+0x14], R42 ;  /* 0x0000142a09007387 */ /* 0x000fe80000100800 */
[----:B------:R-:W-:Y:S04]  /*1660*/  STL [R10+0x18], R39 ;  /* 0x000018270a007387 */ /* 0x000fe80000100800 */
[----:B------:R-:W-:Y:S04]  /*1670*/  STL [R9+0x18], R44 ;  /* 0x0000182c09007387 */ /* 0x000fe80000100800 */
[----:B------:R0:W-:Y:S04]  /*1680*/  STL [R10+0x1c], R41 ;  /* 0x00001c290a007387 */ /* 0x0001e80000100800 */
[----:B------:R1:W-:Y:S01]  /*1690*/  STL [R9+0x1c], R43 ;  /* 0x00001c2b09007387 */ /* 0x0003e20000100800 */
[----:B0-----:R-:W-:Y:S01]  /*16a0*/  VIADD R10, R10, 0x40 ;  /* 0x000000400a0a7836 */ /* 0x001fe20000000000 */
[----:B-1----:R-:W-:Y:S01]  /*16b0*/  IADD3 R9, PT, PT, R9, 0x40, RZ ;  /* 0x0000004009097810 */ /* 0x002fe20007ffe0ff */
[----:B------:R-:W-:Y:S06]  /*16c0*/  @P1 BRA `(.L_x_8) ;  /* 0xfffffff800d81947 */ /* 0x000fec000383ffff */
[----:B------:R-:W-:-:S07]  /*16d0*/  IMAD.MOV.U32 R9, RZ, RZ, R29 ;  /* 0x000000ffff097224 */ /* 0x000fce00078e001d */
.L_x_7:
[----:B------:R-:W-:-:S13]  /*16e0*/  ISETP.NE.AND P1, PT, R33, RZ, PT ;  /* 0x000000ff2100720c */ /* 0x000fda0003f25270 */
[----:B------:R-:W-:Y:S05]  /*16f0*/  @!P1 BRA `(.L_x_9) ;  /* 0x00000004006c9947 */ /* 0x000fea0003800000 */
[----:B------:R-:W-:Y:S02]  /*1700*/  ISETP.GE.U32.AND P2, PT, R32, 0x7, PT ;  /* 0x000000072000780c */ /* 0x000fe40003f46070 */
[----:B------:R-:W-:-:S11]  /*1710*/  ISETP.NE.AND P3, PT, R31, RZ, PT ;  /* 0x000000ff1f00720c */ /* 0x000fd60003f65270 */
[----:B------:R-:W-:Y:S05]  /*1720*/  @!P2 BRA `(.L_x_10) ;  /* 0x00000000009ca947 */ /* 0x000fea0003800000 */
[----:B------:R-:W1:Y:S01]  /*1730*/  LDC.64 R6, c[0x0][0x398] ;  /* 0x0000e600ff067b82 */ /* 0x000e620000000a00 */
[----:B------:R-:W-:-:S07]  /*1740*/  IADD3 R11, PT, PT, R8, R9, RZ ;  /* 0x00000009080b7210 */ /* 0x000fce0007ffe0ff */
[----:B------:R-:W2:Y:S01]  /*1750*/  LDC.64 R4, c[0x0][0x3a0] ;  /* 0x0000e800ff047b82 */ /* 0x000ea20000000a00 */
[----:B-1----:R-:W-:-:S05]  /*1760*/  IMAD.WIDE R6, R11, 0x4, R6 ;  /* 0x000000040b067825 */ /* 0x002fca00078e0206 */
[----:B------:R-:W3:Y:S01]  /*1770*/  LDG.E R10, desc[UR10][R6.64] ;  /* 0x0000000a060a7981 */ /* 0x000ee2000c1e1900 */
[----:B--2---:R-:W-:-:S03]  /*1780*/  IMAD.WIDE R4, R11, 0x4, R4 ;  /* 0x000000040b047825 */ /* 0x004fc600078e0204 */
[----:B------:R-:W2:Y:S04]  /*1790*/  LDG.E R12, desc[UR10][R6.64+0x4] ;  /* 0x0000040a060c7981 */ /* 0x000ea8000c1e1900 */
[----:B------:R-:W4:Y:S04]  /*17a0*/  LDG.E R14, desc[UR10][R6.64+0x8] ;  /* 0x0000080a060e7981 */ /* 0x000f28000c1e1900 */
        /* <DEDUP_REMOVED lines=12> */
[----:B------:R-:W4:Y:S01]  /*1870*/  LDG.E R42, desc[UR10][R4.64+0x1c] ;  /* 0x00001c0a042a7981 */ /* 0x000f22000c1e1900 */
[C---:B------:R-:W-:Y:S01]  /*1880*/  IMAD R43, R9.reuse, 0x4, R1 ;  /* 0x00000004092b7824 */ /* 0x040fe200078e0201 */
[----:B------:R-:W-:-:S04]  /*1890*/  IADD3 R9, PT, PT, R9, 0x8, RZ ;  /* 0x0000000809097810 */ /* 0x000fc80007ffe0ff */
[----:B---3--:R1:W-:Y:S04]  /*18a0*/  STL [R43+0x80], R10 ;  /* 0x0000800a2b007387 */ /* 0x0083e80000100800 */
[----:B--2---:R1:W-:Y:S04]  /*18b0*/  STL [R43+0x84], R12 ;  /* 0x0000840c2b007387 */ /* 0x0043e80000100800 */
[----:B----4-:R1:W-:Y:S04]  /*18c0*/  STL [R43+0x88], R14 ;  /* 0x0000880e2b007387 */ /* 0x0103e80000100800 */
[----:B------:R1:W-:Y:S04]  /*18d0*/  STL [R43+0x8c], R16 ;  /* 0x00008c102b007387 */ /* 0x0003e80000100800 */
        /* <DEDUP_REMOVED lines=11> */
[----:B------:R1:W-:Y:S02]  /*1990*/  STL [R43+0x150], R42 ;  /* 0x0001502a2b007387 */ /* 0x0003e40000100800 */
.L_x_10:
[----:B------:R-:W-:Y:S05]  /*19a0*/  @!P3 BRA `(.L_x_9) ;  /* 0x0000000000c0b947 */ /* 0x000fea0003800000 */
[----:B------:R-:W-:Y:S02]  /*19b0*/  ISETP.GE.U32.AND P2, PT, R30, 0x3, PT ;  /* 0x000000031e00780c */ /* 0x000fe40003f46070 */
[----:B------:R-:W-:-:S11]  /*19c0*/  ISETP.NE.AND P3, PT, R27, RZ, PT ;  /* 0x000000ff1b00720c */ /* 0x000fd60003f65270 */
[----:B------:R-:W-:Y:S05]  /*19d0*/  @!P2 BRA `(.L_x_11) ;  /* 0x00000000005ca947 */ /* 0x000fea0003800000 */
[----:B------:R-:W2:Y:S01]  /*19e0*/  LDC.64 R6, c[0x0][0x398] ;  /* 0x0000e600ff067b82 */ /* 0x000ea20000000a00 */
[----:B-1----:R-:W-:-:S07]  /*19f0*/  IMAD.IADD R11, R8, 0x1, R9 ;  /* 0x00000001080b7824 */ /* 0x002fce00078e0209 */
[----:B------:R-:W1:Y:S01]  /*1a00*/  LDC.64 R4, c[0x0][0x3a0] ;  /* 0x0000e800ff047b82 */ /* 0x000e620000000a00 */
[----:B--2---:R-:W-:-:S05]  /*1a10*/  IMAD.WIDE R6, R11, 0x4, R6 ;  /* 0x000000040b067825 */ /* 0x004fca00078e0206 */
[----:B------:R-:W2:Y:S01]  /*1a20*/  LDG.E R10, desc[UR10][R6.64] ;  /* 0x0000000a060a7981 */ /* 0x000ea2000c1e1900 */
[----:B-1----:R-:W-:-:S03]  /*1a30*/  IMAD.WIDE R4, R11, 0x4, R4 ;  /* 0x000000040b047825 */ /* 0x002fc600078e0204 */
[----:B------:R-:W3:Y:S04]  /*1a40*/  LDG.E R14, desc[UR10][R6.64+0x4] ;  /* 0x0000040a060e7981 */ /* 0x000ee8000c1e1900 */
[----:B------:R-:W4:Y:S04]  /*1a50*/  LDG.E R18, desc[UR10][R6.64+0x8] ;  /* 0x0000080a06127981 */ /* 0x000f28000c1e1900 */
[----:B------:R-:W4:Y:S04]  /*1a60*/  LDG.E R40, desc[UR10][R6.64+0xc] ;  /* 0x00000c0a06287981 */ /* 0x000f28000c1e1900 */
[----:B------:R-:W4:Y:S04]  /*1a70*/  LDG.E R12, desc[UR10][R4.64] ;  /* 0x0000000a040c7981 */ /* 0x000f28000c1e1900 */
[----:B------:R-:W4:Y:S04]  /*1a80*/  LDG.E R16, desc[UR10][R4.64+0x4] ;  /* 0x0000040a04107981 */ /* 0x000f28000c1e1900 */
[----:B------:R-:W4:Y:S04]  /*1a90*/  LDG.E R38, desc[UR10][R4.64+0x8] ;  /* 0x0000080a04267981 */ /* 0x000f28000c1e1900 */
[----:B------:R-:W4:Y:S01]  /*1aa0*/  LDG.E R42, desc[UR10][R4.64+0xc] ;  /* 0x00000c0a042a7981 */ /* 0x000f22000c1e1900 */
[C---:B------:R-:W-:Y:S01]  /*1ab0*/  LEA R11, R9.reuse, R1, 0x2 ;  /* 0x00000001090b7211 */ /* 0x040fe200078e10ff */
[----:B------:R-:W-:-:S04]  /*1ac0*/  VIADD R9, R9, 0x4 ;  /* 0x0000000409097836 */ /* 0x000fc80000000000 */
[----:B--2---:R2:W-:Y:S04]  /*1ad0*/  STL [R11+0x80], R10 ;  /* 0x0000800a0b007387 */ /* 0x0045e80000100800 */
[----:B---3--:R2:W-:Y:S04]  /*1ae0*/  STL [R11+0x84], R14 ;  /* 0x0000840e0b007387 */ /* 0x0085e80000100800 */
[----:B----4-:R2:W-:Y:S04]  /*1af0*/  STL [R11+0x88], R18 ;  /* 0x000088120b007387 */ /* 0x0105e80000100800 */
[----:B------:R2:W-:Y:S04]  /*1b00*/  STL [R11+0x8c], R40 ;  /* 0x00008c280b007387 */ /* 0x0005e80000100800 */
[----:B------:R2:W-:Y:S04]  /*1b10*/  STL [R11+0x134], R12 ;  /* 0x0001340c0b007387 */ /* 0x0005e80000100800 */
[----:B------:R2:W-:Y:S04]  /*1b20*/  STL [R11+0x138], R16 ;  /* 0x000138100b007387 */ /* 0x0005e80000100800 */
[----:B------:R2:W-:Y:S04]  /*1b30*/  STL [R11+0x13c], R38 ;  /* 0x00013c260b007387 */ /* 0x0005e80000100800 */
[----:B------:R2:W-:Y:S02]  /*1b40*/  STL [R11+0x140], R42 ;  /* 0x0001402a0b007387 */ /* 0x0005e40000100800 */
.L_x_11:
[----:B------:R-:W-:Y:S05]  /*1b50*/  @!P3 BRA `(.L_x_9) ;  /* 0x000000000054b947 */ /* 0x000fea0003800000 */
[----:B------:R-:W3:Y:S01]  /*1b60*/  LDC.64 R6, c[0x0][0x398] ;  /* 0x0000e600ff067b82 */ /* 0x000ee20000000a00 */
[----:B-12---:R-:W-:-:S07]  /*1b70*/  IADD3 R11, PT, PT, R8, R9, RZ ;  /* 0x00000009080b7210 */ /* 0x006fce0007ffe0ff */
[----:B------:R-:W1:Y:S01]  /*1b80*/  LDC.64 R4, c[0x0][0x3a0] ;  /* 0x0000e800ff047b82 */ /* 0x000e620000000a00 */
[----:B---3--:R-:W-:-:S05]  /*1b90*/  IMAD.WIDE R6, R11, 0x4, R6 ;  /* 0x000000040b067825 */ /* 0x008fca00078e0206 */
[----:B------:R-:W2:Y:S01]  /*1ba0*/  LDG.E R8, desc[UR10][R6.64] ;  /* 0x0000000a06087981 */ /* 0x000ea2000c1e1900 */
[----:B-1----:R-:W-:-:S05]  /*1bb0*/  IMAD.WIDE R4, R11, 0x4, R4 ;  /* 0x000000040b047825 */ /* 0x002fca00078e0204 */
[----:B------:R-:W3:Y:S01]  /*1bc0*/  LDG.E R10, desc[UR10][R4.64] ;  /* 0x0000000a040a7981 */ /* 0x000ee2000c1e1900 */
[----:B------:R-:W-:Y:S01]  /*1bd0*/  IMAD R13, R9, 0x4, R1 ;  /* 0x00000004090d7824 */ /* 0x000fe200078e0201 */
[----:B------:R-:W-:-:S04]  /*1be0*/  ISETP.NE.AND P2, PT, R27, 0x1, PT ;  /* 0x000000011b00780c */ /* 0x000fc80003f45270 */
[----:B--2---:R4:W-:Y:S04]  /*1bf0*/  STL [R13+0x80], R8 ;  /* 0x000080080d007387 */ /* 0x0049e80000100800 */
[----:B---3--:R4:W-:Y:S05]  /*1c00*/  STL [R13+0x134], R10 ;  /* 0x0001340a0d007387 */ /* 0x0089ea0000100800 */
[----:B------:R-:W-:Y:S05]  /*1c10*/  @!P2 BRA `(.L_x_9) ;  /* 0x000000000024a947 */ /* 0x000fea0003800000 */
[----:B------:R-:W-:Y:S01]  /*1c20*/  ISETP.NE.AND P2, PT, R27, 0x2, PT ;  /* 0x000000021b00780c */ /* 0x000fe20003f45270 */
[----:B----4-:R-:W2:Y:S04]  /*1c30*/  LDG.E R8, desc[UR10][R6.64+0x4] ;  /* 0x0000040a06087981 */ /* 0x010ea8000c1e1900 */
[----:B------:R-:W3:Y:S08]  /*1c40*/  LDG.E R9, desc[UR10][R4.64+0x4] ;  /* 0x0000040a04097981 */ /* 0x000ef0000c1e1900 */
[----:B------:R-:W4:Y:S04]  /*1c50*/  @P2 LDG.E R10, desc[UR10][R6.64+0x8] ;  /* 0x0000080a060a2981 */ /* 0x000f28000c1e1900 */
[----:B------:R-:W4:Y:S04]  /*1c60*/  @P2 LDG.E R11, desc[UR10][R4.64+0x8] ;  /* 0x0000080a040b2981 */ /* 0x000f28000c1e1900 */
[----:B--2---:R1:W-:Y:S04]  /*1c70*/  STL [R13+0x84], R8 ;  /* 0x000084080d007387 */ /* 0x0043e80000100800 */
[----:B---3--:R1:W-:Y:S04]  /*1c80*/  STL [R13+0x138], R9 ;  /* 0x000138090d007387 */ /* 0x0083e80000100800 */
[----:B----4-:R1:W-:Y:S04]  /*1c90*/  @P2 STL [R13+0x88], R10 ;  /* 0x0000880a0d002387 */ /* 0x0103e80000100800 */
[----:B------:R1:W-:Y:S02]  /*1ca0*/  @P2 STL [R13+0x13c], R11 ;  /* 0x00013c0b0d002387 */ /* 0x0003e40000100800 */
.L_x_9:
[----:B-12---:R-:W-:-:S07]  /*1cb0*/  MOV R40, RZ ;  /* 0x000000ff00287202 */ /* 0x006fce0000000f00 */
.L_x_28:
[----:B-1----:R-:W1:Y:S01]  /*1cc0*/  S2R R7, SR_CgaCtaId ;  /* 0x0000000000077919 */ /* 0x002e620000008800 */
[----:B------:R-:W-:Y:S01]  /*1cd0*/  MOV R6, 0x400 ;  /* 0x0000040000067802 */ /* 0x000fe20000000f00 */
[----:B------:R-:W-:Y:S04]  /*1ce0*/  BSSY.RECONVERGENT B1, `(.L_x_12) ;  /* 0x0000142000017945 */ /* 0x000fe80003800200 */
[----:B------:R-:W-:-:S05]  /*1cf0*/  VIADD R4, R6, 0xb80 ;  /* 0x00000b8006047836 */ /* 0x000fca0000000000 */
[----:B-1----:R-:W-:-:S04]  /*1d00*/  LEA R5, R7, R4, 0x18 ;  /* 0x0000000407057211 */ /* 0x002fc800078ec0ff */
[----:B------:R-:W-:-:S05]  /*1d10*/  LEA R4, R40, R5, 0x2 ;  /* 0x0000000528047211 */ /* 0x000fca00078e10ff */
[----:B------:R-:W1:Y:S02]  /*1d20*/  LDS R5, [R4] ;  /* 0x0000000004057984 */ /* 0x000e640000000800 */
[----:B-1---5:R-:W-:-:S13]  /*1d30*/  FSETP.GTU.AND P2, PT, R22, R5, PT ;  /* 0x000000051600720b */ /* 0x022fda0003f4c000 */
[----:B------:R-:W-:Y:S05]  /*1d40*/  @!P2 BRA `(.L_x_13) ;  /* 0x0000001000eca947 */ /* 0x000fea0003800000 */
[----:B------:R-:W-:Y:S01]  /*1d50*/  VIADD R4, R6, 0xb40 ;  /* 0x00000b4006047836 */ /* 0x000fe20000000000 */
[----:B------:R-:W-:Y:S04]  /*1d60*/  BSSY.RELIABLE B0, `(.L_x_14) ;  /* 0x0000133000007945 */ /* 0x000fe80003800100 */
[----:B------:R-:W-:-:S04]  /*1d70*/  LEA R5, R7, R4, 0x18 ;  /* 0x0000000407057211 */ /* 0x000fc800078ec0ff */
[----:B------:R-:W-:-:S06]  /*1d80*/  LEA R5, R40, R5, 0x2 ;  /* 0x0000000528057211 */ /* 0x000fcc00078e10ff */
[----:B------:R-:W1:Y:S02]  /*1d90*/  LDS R5, [R5] ;  /* 0x0000000005057984 */ /* 0x000e640000000800 */
[----:B-1----:R-:W-:-:S13]  /*1da0*/  ISETP.NE.AND P2, PT, R5, R20, PT ;  /* 0x000000140500720c */ /* 0x002fda0003f45270 */
[----:B------:R-:W-:Y:S05]  /*1db0*/  @!P2 BRA `(.L_x_15) ;  /* 0x000000080090a947 */ /* 0x000fea0003800000 */
[----:B------:R-:W-:-:S13]  /*1dc0*/  ISETP.NE.AND P2, PT, R5, R21, PT ;  /* 0x000000150500720c */ /* 0x000fda0003f45270 */
[----:B------:R-:W-:Y:S05]  /*1dd0*/  @P2 BREAK.RELIABLE B0 ;  /* 0x0000000000002942 */ /* 0x000fea0003800100 */
[----:B------:R-:W-:Y:S05]  /*1de0*/  @P2 BRA `(.L_x_13) ;  /* 0x0000001000c42947 */ /* 0x000fea0003800000 */
[----:B------:R-:W-:Y:S01]  /*1df0*/  LEA R5, R7, R6, 0x18 ;  /* 0x0000000607057211 */ /* 0x000fe200078ec0ff */
[----:B------:R-:W-:Y:S02]  /*1e00*/  HFMA2 R4, -RZ, RZ, 0, 0 ;  /* 0x00000000ff047431 */ /* 0x000fe400000001ff */
[----:B------:R-:W-:Y:S02]  /*1e10*/  IMAD.MOV.U32 R38, RZ, RZ, RZ ;  /* 0x000000ffff267224 */ /* 0x000fe400078e00ff */
[----:B------:R-:W-:Y:S01]  /*1e20*/  IMAD R5, R40, 0xb4, R5 ;  /* 0x000000b428057824 */ /* 0x000fe200078e0205 */
[----:B------:R-:W-:Y:S06]  /*1e30*/  @!P0 BRA `(.L_x_16) ;  /* 0x0000000400288947 */ /* 0x000fec0003800000 */
[----:B------:R-:W-:Y:S01]  /*1e40*/  BSSY.RECONVERGENT B5, `(.L_x_17) ;  /* 0x0000048000057945 */ /* 0x000fe20003800200 */
[----:B------:R-:W-:Y:S01]  /*1e50*/  IMAD.MOV.U32 R38, RZ, RZ, RZ ;  /* 0x000000ffff267224 */ /* 0x000fe200078e00ff */
[----:B----4-:R-:W-:-:S07]  /*1e60*/  MOV R10, RZ ;  /* 0x000000ff000a7202 */ /* 0x010fce0000000f00 */
.L_x_18:
[----:B------:R-:W-:-:S05]  /*1e70*/  IMAD R41, R10, 0x4, R23 ;  /* 0x000000040a297824 */ /* 0x000fca00078e0217 */
[----:B------:R-:W2:Y:S04]  /*1e80*/  LDL R7, [R41] ;  /* 0x0000000029077983 */ /* 0x000ea80000100800 */
[----:B------:R-:W3:Y:S04]  /*1e90*/  LDL R39, [R41+0x4] ;  /* 0x0000040029277983 */ /* 0x000ee80000100800 */
[----:B------:R-:W4:Y:S04]  /*1ea0*/  LDL R35, [R41+0x8] ;  /* 0x0000080029237983 */ /* 0x000f280000100800 */
[----:B------:R-:W5:Y:S04]  /*1eb0*/  LDL R19, [R41+0xc] ;  /* 0x00000c0029137983 */ /* 0x000f680000100800 */
[----:B------:R-:W5:Y:S04]  /*1ec0*/  LDL R18, [R41+0x10] ;  /* 0x0000100029127983 */ /* 0x000f680000100800 */
[----:B------:R-:W5:Y:S01]  /*1ed0*/  LDL R8, [R41+0x14] ;  /* 0x0000140029087983 */ /* 0x000f620000100800 */
[----:B------:R-:W-:-:S03]  /*1ee0*/  LEA R9, R10, R5, 0x2 ;  /* 0x000000050a097211 */ /* 0x000fc600078e10ff */
[----:B------:R-:W5:Y:S04]  /*1ef0*/  LDL R15, [R41+0x18] ;  /* 0x00001800290f7983 */ /* 0x000f680000100800 */
[----:B------:R-:W2:Y:S04]  /*1f00*/  LDS R6, [R9] ;  /* 0x0000000009067984 */ /* 0x000ea80000000800 */
[----:B------:R-:W5:Y:S04]  /*1f10*/  LDL R11, [R41+0x1c] ;  /* 0x00001c00290b7983 */ /* 0x000f680000100800 */
[----:B------:R-:W5:Y:S04]  /*1f20*/  LDL R17, [R41+0x20] ;  /* 0x0000200029117983 */ /* 0x000f680000100800 */
[----:B------:R-:W5:Y:S04]  /*1f30*/  LDL R16, [R41+0x24] ;  /* 0x0000240029107983 */ /* 0x000f680000100800 */
[----:B------:R-:W5:Y:S04]  /*1f40*/  LDL R14, [R41+0x28] ;  /* 0x00002800290e7983 */ /* 0x000f680000100800 */
[----:B------:R-:W5:Y:S04]  /*1f50*/  LDL R13, [R41+0x2c] ;  /* 0x00002c00290d7983 */ /* 0x000f680000100800 */
[----:B------:R-:W5:Y:S04]  /*1f60*/  LDL R12, [R41+0x30] ;  /* 0x00003000290c7983 */ /* 0x000f680000100800 */
[----:B------:R-:W5:Y:S04]  /*1f70*/  LDL R4, [R41+0x34] ;  /* 0x0000340029047983 */ /* 0x000f680000100800 */
[----:B------:R-:W3:Y:S01]  /*1f80*/  LDS R42, [R9+0x4] ;  /* 0x00000400092a7984 */ /* 0x000ee20000000800 */
[----:B--2---:R-:W-:-:S03]  /*1f90*/  FADD R43, R6, -R7 ;  /* 0x80000007062b7221 */ /* 0x004fc60000000000 */
[----:B------:R-:W2:Y:S04]  /*1fa0*/  LDL R6, [R41+0x38] ;  /* 0x0000380029067983 */ /* 0x000ea80000100800 */
[----:B------:R-:W2:Y:S01]  /*1fb0*/  LDL R7, [R41+0x3c] ;  /* 0x00003c0029077983 */ /* 0x000ea20000100800 */
[----:B---3--:R-:W-:Y:S01]  /*1fc0*/  FADD R39, R42, -R39 ;  /* 0x800000272a277221 */ /* 0x008fe20000000000 */
[----:B------:R-:W-:Y:S01]  /*1fd0*/  FFMA R38, R43, R43, R38 ;  /* 0x0000002b2b267223 */ /* 0x000fe20000000026 */
[----:B------:R-:W-:Y:S01]  /*1fe0*/  VIADD R10, R10, 0x10 ;  /* 0x000000100a0a7836 */ /* 0x000fe20000000000 */
[----:B------:R-:W4:Y:S02]  /*1ff0*/  LDS R42, [R9+0x8] ;  /* 0x00000800092a7984 */ /* 0x000f240000000800 */
[----:B------:R-:W-:-:S02]  /*2000*/  FFMA R39, R39, R39, R38 ;  /* 0x0000002727277223 */ /* 0x000fc40000000026 */
[----:B------:R-:W5:Y:S01]  /*2010*/  LDS R38, [R9+0xc] ;  /* 0x00000c0009267984 */ /* 0x000f620000000800 */
[----:B------:R-:W-:Y:S01]  /*2020*/  ISETP.NE.AND P2, PT, R10, R29, PT ;  /* 0x0000001d0a00720c */ /* 0x000fe20003f45270 */
[----:B----4-:R-:W-:Y:S02]  /*2030*/  FADD R42, R42, -R35 ;  /* 0x800000232a2a7221 */ /* 0x010fe40000000000 */
[----:B------:R-:W1:Y:S02]  /*2040*/  LDS R35, [R9+0x10] ;  /* 0x0000100009237984 */ /* 0x000e640000000800 */
[----:B------:R-:W-:Y:S01]  /*2050*/  FFMA R43, R42, R42, R39 ;  /* 0x0000002a2a2b7223 */ /* 0x000fe20000000027 */
[----:B-----5:R-:W-:Y:S01]  /*2060*/  FADD R38, R38, -R19 ;  /* 0x8000001326267221 */ /* 0x020fe20000000000 */
[----:B------:R-:W3:Y:S03]  /*2070*/  LDS R39, [R9+0x14] ;  /* 0x0000140009277984 */ /* 0x000ee60000000800 */
[----:B------:R-:W-:Y:S01]  /*2080*/  FFMA R43, R38, R38, R43 ;  /* 0x00000026262b7223 */ /* 0x000fe2000000002b */
[----:B------:R-:W4:Y:S04]  /*2090*/  LDS R42, [R9+0x18] ;  /* 0x00001800092a7984 */ /* 0x000f280000000800 */
[----:B------:R-:W5:Y:S04]  /*20a0*/  LDS R38, [R9+0x1c] ;  /* 0x00001c0009267984 */ /* 0x000f680000000800 */
[----:B------:R-:W0:Y:S01]  /*20b0*/  LDS R19, [R9+0x24] ;  /* 0x0000240009137984 */ /* 0x000e220000000800 */
[----:B-1----:R-:W-:-:S03]  /*20c0*/  FADD R18, R35, -R18 ;  /* 0x8000001223127221 */ /* 0x002fc60000000000 */
[----:B------:R-:W1:Y:S01]  /*20d0*/  LDS R35, [R9+0x28] ;  /* 0x0000280009237984 */ /* 0x000e620000000800 */
[----:B------:R-:W-:Y:S01]  /*20e0*/  FFMA R43, R18, R18, R43 ;  /* 0x00000012122b7223 */ /* 0x000fe2000000002b */
[----:B---3--:R-:W-:Y:S02]  /*20f0*/  FADD R8, R39, -R8 ;  /* 0x8000000827087221 */ /* 0x008fe40000000000 */
[----:B------:R-:W3:Y:S01]  /*2100*/  LDS R18, [R9+0x20] ;  /* 0x0000200009127984 */ /* 0x000ee20000000800 */
[----:B----4-:R-:W-:Y:S01]  /*2110*/  FADD R42, R42, -R15 ;  /* 0x8000000f2a2a7221 */ /* 0x010fe20000000000 */
[----:B------:R-:W-:Y:S02]  /*2120*/  FFMA R43, R8, R8, R43 ;  /* 0x00000008082b7223 */ /* 0x000fe4000000002b */
[----:B------:R-:W4:Y:S02]  /*2130*/  LDS R39, [R9+0x30] ;  /* 0x0000300009277984 */ /* 0x000f240000000800 */
[----:B------:R-:W-:-:S02]  /*2140*/  FFMA R43, R42, R42, R43 ;  /* 0x0000002a2a2b7223 */ /* 0x000fc4000000002b */
[----:B------:R-:W4:Y:S01]  /*2150*/  LDS R8, [R9+0x2c] ;  /* 0x00002c0009087984 */ /* 0x000f220000000800 */
[----:B-----5:R-:W-:Y:S01]  /*2160*/  FADD R42, R38, -R11 ;  /* 0x8000000b262a7221 */ /* 0x020fe20000000000 */
[----:B0-----:R-:W-:Y:S02]  /*2170*/  FADD R16, R19, -R16 ;  /* 0x8000001013107221 */ /* 0x001fe40000000000 */
[----:B------:R-:W0:Y:S01]  /*2180*/  LDS R15, [R9+0x34] ;  /* 0x00003400090f7984 */ /* 0x000e220000000800 */
[----:B------:R-:W-:-:S03]  /*2190*/  FFMA R43, R42, R42, R43 ;  /* 0x0000002a2a2b7223 */ /* 0x000fc6000000002b */
[----:B------:R-:W2:Y:S04]  /*21a0*/  LDS R11, [R9+0x38] ;  /* 0x00003800090b7984 */ /* 0x000ea80000000800 */
[----:B------:R-:W5:Y:S01]  /*21b0*/  LDS R38, [R9+0x3c] ;  /* 0x00003c0009267984 */ /* 0x000f620000000800 */
[----:B-1----:R-:W-:Y:S01]  /*21c0*/  FADD R14, R35, -R14 ;  /* 0x8000000e230e7221 */ /* 0x002fe20000000000 */
[----:B---3--:R-:W-:-:S04]  /*21d0*/  FADD R18, R18, -R17 ;  /* 0x8000001112127221 */ /* 0x008fc80000000000 */
[----:B------:R-:W-:Y:S01]  /*21e0*/  FFMA R43, R18, R18, R43 ;  /* 0x00000012122b7223 */ /* 0x000fe2000000002b */
[----:B----4-:R-:W-:-:S03]  /*21f0*/  FADD R12, R39, -R12 ;  /* 0x8000000c270c7221 */ /* 0x010fc60000000000 */
[----:B------:R-:W-:Y:S01]  /*2200*/  FFMA R43, R16, R16, R43 ;  /* 0x00000010102b7223 */ /* 0x000fe2000000002b */
[----:B------:R-:W-:-:S03]  /*2210*/  FADD R8, R8, -R13 ;  /* 0x8000000d08087221 */ /* 0x000fc60000000000 */
[----:B------:R-:W-:Y:S01]  /*2220*/  FFMA R43, R14, R14, R43 ;  /* 0x0000000e0e2b7223 */ /* 0x000fe2000000002b */
[----:B0-----:R-:W-:-:S03]  /*2230*/  FADD R4, R15, -R4 ;  /* 0x800000040f047221 */ /* 0x001fc60000000000 */
[----:B------:R-:W-:-:S04]  /*2240*/  FFMA R43, R8, R8, R43 ;  /* 0x00000008082b7223 */ /* 0x000fc8000000002b */
[----:B------:R-:W-:-:S04]  /*2250*/  FFMA R43, R12, R12, R43 ;  /* 0x0000000c0c2b7223 */ /* 0x000fc8000000002b */
[----:B------:R-:W-:Y:S01]  /*2260*/  FFMA R43, R4, R4, R43 ;  /* 0x00000004042b7223 */ /* 0x000fe2000000002b */
[----:B--2---:R-:W-:Y:S01]  /*2270*/  FADD R6, R11, -R6 ;  /* 0x800000060b067221 */ /* 0x004fe20000000000 */
[----:B-----5:R-:W-:-:S03]  /*2280*/  FADD R38, R38, -R7 ;  /* 0x8000000726267221 */ /* 0x020fc60000000000 */
[----:B------:R-:W-:-:S04]  /*2290*/  FFMA R43, R6, R6, R43 ;  /* 0x00000006062b7223 */ /* 0x000fc8000000002b */
[----:B------:R-:W-:Y:S01]  /*22a0*/  FFMA R38, R38, R38, R43 ;  /* 0x0000002626267223 */ /* 0x000fe2000000002b */
[----:B------:R-:W-:Y:S06]  /*22b0*/  @P2 BRA `(.L_x_18) ;  /* 0xfffffff800ec2947 */ /* 0x000fec000383ffff */
[----:B------:R-:W-:Y:S05]  /*22c0*/  BSYNC.RECONVERGENT B5 ;  /* 0x0000000000057941 */ /* 0x000fea0003800200 */
.L_x_17:
[----:B------:R-:W-:-:S07]  /*22d0*/  MOV R4, R29 ;  /* 0x0000001d00047202 */ /* 0x000fce0000000f00 */
.L_x_16:
[----:B------:R-:W-:Y:S05]  /*22e0*/  @!P1 BRA `(.L_x_19) ;  /* 0x0000000c00689947 */ /* 0x000fea0003800000 */
[----:B------:R-:W-:Y:S02]  /*22f0*/  ISETP.GE.U32.AND P2, PT, R32, 0x7, PT ;  /* 0x000000072000780c */ /* 0x000fe40003f46070 */
[----:B------:R-:W-:-:S11]  /*2300*/  ISETP.NE.AND P3, PT, R31, RZ, PT ;  /* 0x000000ff1f00720c */ /* 0x000fd60003f65270 */
[----:B------:R-:W-:Y:S05]  /*2310*/  @!P2 BRA `(.L_x_20) ;  /* 0x00000000008ca947 */ /* 0x000fea0003800000 */
[----:B------:R-:W-:-:S05]  /*2320*/  IMAD R35, R4, 0x4, R23 ;  /* 0x0000000404237824 */ /* 0x000fca00078e0217 */
[----:B------:R-:W2:Y:S04]  /*2330*/  LDL R42, [R35] ;  /* 0x00000000232a7983 */ /* 0x000ea80000100800 */
[----:B------:R-:W3:Y:S04]  /*2340*/  LDL R44, [R35+0x4] ;  /* 0x00000400232c7983 */ /* 0x000ee80000100800 */
[----:B----4-:R-:W4:Y:S04]  /*2350*/  LDL R10, [R35+0x8] ;  /* 0x00000800230a7983 */ /* 0x010f280000100800 */
[----:B------:R-:W5:Y:S04]  /*2360*/  LDL R9, [R35+0xc] ;  /* 0x00000c0023097983 */ /* 0x000f680000100800 */
[----:B------:R-:W5:Y:S04]  /*2370*/  LDL R8, [R35+0x10] ;  /* 0x0000100023087983 */ /* 0x000f680000100800 */
[----:B------:R-:W5:Y:S04]  /*2380*/  LDL R7, [R35+0x14] ;  /* 0x0000140023077983 */ /* 0x000f680000100800 */
[----:B------:R-:W5:Y:S04]  /*2390*/  LDL R6, [R35+0x18] ;  /* 0x0000180023067983 */ /* 0x000f680000100800 */
[----:B------:R-:W5:Y:S01]  /*23a0*/  LDL R11, [R35+0x1c] ;  /* 0x00001c00230b7983 */ /* 0x000f620000100800 */
[C---:B------:R-:W-:Y:S01]  /*23b0*/  LEA R18, R4.reuse, R5, 0x2 ;  /* 0x0000000504127211 */ /* 0x040fe200078e10ff */
[----:B------:R-:W-:-:S04]  /*23c0*/  VIADD R4, R4, 0x8 ;  /* 0x0000000804047836 */ /* 0x000fc80000000000 */
[----:B------:R-:W2:Y:S04]  /*23d0*/  LDS R19, [R18] ;  /* 0x0000000012137984 */ /* 0x000ea80000000800 */
[----:B------:R-:W3:Y:S04]  /*23e0*/  LDS R39, [R18+0x4] ;  /* 0x0000040012277984 */ /* 0x000ee80000000800 */
[----:B------:R-:W4:Y:S04]  /*23f0*/  LDS R17, [R18+0x8] ;  /* 0x0000080012117984 */ /* 0x000f280000000800 */
[----:B------:R-:W5:Y:S04]  /*2400*/  LDS R14, [R18+0xc] ;  /* 0x00000c00120e7984 */ /* 0x000f680000000800 */
[----:B------:R-:W1:Y:S04]  /*2410*/  LDS R15, [R18+0x10] ;  /* 0x00001000120f7984 */ /* 0x000e680000000800 */
[----:B------:R-:W0:Y:S04]  /*2420*/  LDS R12, [R18+0x14] ;  /* 0x00001400120c7984 */ /* 0x000e280000000800 */
[----:B------:R-:W0:Y:S04]  /*2430*/  LDS R13, [R18+0x18] ;  /* 0x00001800120d7984 */ /* 0x000e280000000800 */
[----:B------:R-:W0:Y:S01]  /*2440*/  LDS R16, [R18+0x1c] ;  /* 0x00001c0012107984 */ /* 0x000e220000000800 */
[----:B--2---:R-:W-:-:S04]  /*2450*/  FADD R19, R19, -R42 ;  /* 0x8000002a13137221 */ /* 0x004fc80000000000 */
[----:B------:R-:W-:Y:S01]  /*2460*/  FFMA R19, R19, R19, R38 ;  /* 0x0000001313137223 */ /* 0x000fe20000000026 */
[----:B---3--:R-:W-:Y:S01]  /*2470*/  FADD R44, R39, -R44 ;  /* 0x8000002c272c7221 */ /* 0x008fe20000000000 */
[----:B----4-:R-:W-:-:S03]  /*2480*/  FADD R10, R17, -R10 ;  /* 0x8000000a110a7221 */ /* 0x010fc60000000000 */
[----:B------:R-:W-:Y:S01]  /*2490*/  FFMA R19, R44, R44, R19 ;  /* 0x0000002c2c137223 */ /* 0x000fe20000000013 */
[----:B-----5:R-:W-:-:S03]  /*24a0*/  FADD R14, R14, -R9 ;  /* 0x800000090e0e7221 */ /* 0x020fc60000000000 */
[----:B------:R-:W-:Y:S01]  /*24b0*/  FFMA R19, R10, R10, R19 ;  /* 0x0000000a0a137223 */ /* 0x000fe20000000013 */
[----:B-1----:R-:W-:-:S03]  /*24c0*/  FADD R8, R15, -R8 ;  /* 0x800000080f087221 */ /* 0x002fc60000000000 */
[----:B------:R-:W-:Y:S01]  /*24d0*/  FFMA R19, R14, R14, R19 ;  /* 0x0000000e0e137223 */ /* 0x000fe20000000013 */
[----:B0-----:R-:W-:-:S03]  /*24e0*/  FADD R12, R12, -R7 ;  /* 0x800000070c0c7221 */ /* 0x001fc60000000000 */
[----:B------:R-:W-:Y:S01]  /*24f0*/  FFMA R19, R8, R8, R19 ;  /* 0x0000000808137223 */ /* 0x000fe20000000013 */
[----:B------:R-:W-:-:S03]  /*2500*/  FADD R6, R13, -R6 ;  /* 0x800000060d067221 */ /* 0x000fc60000000000 */
[----:B------:R-:W-:Y:S01]  /*2510*/  FFMA R19, R12, R12, R19 ;  /* 0x0000000c0c137223 */ /* 0x000fe20000000013 */
[----:B------:R-:W-:-:S03]  /*2520*/  FADD R16, R16, -R11 ;  /* 0x8000000b10107221 */ /* 0x000fc60000000000 */
[----:B------:R-:W-:-:S04]  /*2530*/  FFMA R19, R6, R6, R19 ;  /* 0x0000000606137223 */ /* 0x000fc80000000013 */
[----:B------:R-:W-:-:S07]  /*2540*/  FFMA R38, R16, R16, R19 ;  /* 0x0000001010267223 */ /* 0x000fce0000000013 */
.L_x_20:
[----:B------:R-:W-:Y:S05]  /*2550*/  @!P3 BRA `(.L_x_19) ;  /* 0x0000000800ccb947 */ /* 0x000fea0003800000 */
[----:B------:R-:W-:Y:S02]  /*2560*/  ISETP.GE.U32.AND P2, PT, R30, 0x3, PT ;  /* 0x000000031e00780c */ /* 0x000fe40003f46070 */
[----:B------:R-:W-:-:S11]  /*2570*/  ISETP.NE.AND P3, PT, R27, RZ, PT ;  /* 0x000000ff1b00720c */ /* 0x000fd60003f65270 */
[----:B------:R-:W-:Y:S05]  /*2580*/  @!P2 BRA `(.L_x_21) ;  /* 0x00000000004ca947 */ /* 0x000fea0003800000 */
[----:B----4-:R-:W-:-:S05]  /*2590*/  LEA R8, R4, R23, 0x2 ;  /* 0x0000001704087211 */ /* 0x010fca00078e10ff */
[----:B------:R-:W2:Y:S04]  /*25a0*/  LDL R10, [R8] ;  /* 0x00000000080a7983 */ /* 0x000ea80000100800 */
[----:B------:R-:W3:Y:S04]  /*25b0*/  LDL R12, [R8+0x4] ;  /* 0x00000400080c7983 */ /* 0x000ee80000100800 */
[----:B------:R-:W4:Y:S04]  /*25c0*/  LDL R14, [R8+0x8] ;  /* 0x00000800080e7983 */ /* 0x000f280000100800 */
[----:B------:R-:W5:Y:S01]  /*25d0*/  LDL R16, [R8+0xc] ;  /* 0x00000c0008107983 */ /* 0x000f620000100800 */
[C---:B------:R-:W-:Y:S01]  /*25e0*/  IMAD R6, R4.reuse, 0x4, R5 ;  /* 0x0000000404067824 */ /* 0x040fe200078e0205 */
[----:B------:R-:W-:-:S04]  /*25f0*/  IADD3 R4, PT, PT, R4, 0x4, RZ ;  /* 0x0000000404047810 */ /* 0x000fc80007ffe0ff */
[----:B------:R-:W2:Y:S04]  /*2600*/  LDS R7, [R6] ;  /* 0x0000000006077984 */ /* 0x000ea80000000800 */
[----:B------:R-:W3:Y:S04]  /*2610*/  LDS R9, [R6+0x4] ;  /* 0x0000040006097984 */ /* 0x000ee80000000800 */
[----:B------:R-:W4:Y:S04]  /*2620*/  LDS R11, [R6+0x8] ;  /* 0x00000800060b7984 */ /* 0x000f280000000800 */
[----:B------:R-:W5:Y:S01]  /*2630*/  LDS R13, [R6+0xc] ;  /* 0x00000c00060d7984 */ /* 0x000f620000000800 */
[----:B--2---:R-:W-:-:S04]  /*2640*/  FADD R7, R7, -R10 ;  /* 0x8000000a07077221 */ /* 0x004fc80000000000 */
[----:B------:R-:W-:Y:S01]  /*2650*/  FFMA R7, R7, R7, R38 ;  /* 0x0000000707077223 */ /* 0x000fe20000000026 */
[----:B---3--:R-:W-:Y:S01]  /*2660*/  FADD R12, R9, -R12 ;  /* 0x8000000c090c7221 */ /* 0x008fe20000000000 */
[----:B----4-:R-:W-:-:S03]  /*2670*/  FADD R14, R11, -R14 ;  /* 0x8000000e0b0e7221 */ /* 0x010fc60000000000 */
[----:B------:R-:W-:Y:S01]  /*2680*/  FFMA R7, R12, R12, R7 ;  /* 0x0000000c0c077223 */ /* 0x000fe20000000007 */
[----:B-----5:R-:W-:-:S03]  /*2690*/  FADD R16, R13, -R16 ;  /* 0x800000100d107221 */ /* 0x020fc60000000000 */
[----:B------:R-:W-:-:S04]  /*26a0*/  FFMA R7, R14, R14, R7 ;  /* 0x0000000e0e077223 */ /* 0x000fc80000000007 */
[----:B------:R-:W-:-:S07]  /*26b0*/  FFMA R38, R16, R16, R7 ;  /* 0x0000001010267223 */ /* 0x000fce0000000007 */
.L_x_21:
[----:B------:R-:W-:Y:S05]  /*26c0*/  @!P3 BRA `(.L_x_19) ;  /* 0x000000080070b947 */ /* 0x000fea0003800000 */
[----:B------:R-:W-:-:S05]  /*26d0*/  IMAD R6, R4, 0x4, R23 ;  /* 0x0000000404067824 */ /* 0x000fca00078e0217 */
[----:B------:R-:W2:Y:S01]  /*26e0*/  LDL R7, [R6] ;  /* 0x0000000006077983 */ /* 0x000ea20000100800 */
[----:B----4-:R-:W-:Y:S02]  /*26f0*/  LEA R8, R4, R5, 0x2 ;  /* 0x0000000504087211 */ /* 0x010fe400078e10ff */
[----:B------:R-:W-:-:S03]  /*2700*/  ISETP.NE.AND P2, PT, R27, 0x1, PT ;  /* 0x000000011b00780c */ /* 0x000fc60003f45270 */
[----:B------:R-:W2:Y:S02]  /*2710*/  LDS R4, [R8] ;  /* 0x0000000008047984 */ /* 0x000ea40000000800 */
[----:B--2---:R-:W-:-:S04]  /*2720*/  FADD R7, R4, -R7 ;  /* 0x8000000704077221 */ /* 0x004fc80000000000 */
[----:B------:R-:W-:-:S04]  /*2730*/  FFMA R38, R7, R7, R38 ;  /* 0x0000000707267223 */ /* 0x000fc80000000026 */
[----:B------:R-:W-:Y:S05]  /*2740*/  @!P2 BRA `(.L_x_19) ;  /* 0x000000080050a947 */ /* 0x000fea0003800000 */
[----:B------:R-:W2:Y:S01]  /*2750*/  LDL R5, [R6+0x4] ;  /* 0x0000040006057983 */ /* 0x000ea20000100800 */
[----:B------:R-:W-:-:S03]  /*2760*/  ISETP.NE.AND P2, PT, R27, 0x2, PT ;  /* 0x000000021b00780c */ /* 0x000fc60003f45270 */
[----:B------:R-:W2:Y:S02]  /*2770*/  LDS R4, [R8+0x4] ;  /* 0x0000040008047984 */ /* 0x000ea40000000800 */
[----:B--2---:R-:W-:-:S04]  /*2780*/  FADD R5, R4, -R5 ;  /* 0x8000000504057221 */ /* 0x004fc80000000000 */
[----:B------:R-:W-:-:S04]  /*2790*/  FFMA R38, R5, R5, R38 ;  /* 0x0000000505267223 */ /* 0x000fc80000000026 */
[----:B------:R-:W-:Y:S05]  /*27a0*/  @!P2 BRA `(.L_x_19) ;  /* 0x000000080038a947 */ /* 0x000fea0003800000 */
[----:B------:R-:W2:Y:S04]  /*27b0*/  LDL R5, [R6+0x8] ;  /* 0x0000080006057983 */ /* 0x000ea80000100800 */
[----:B------:R-:W2:Y:S02]  /*27c0*/  LDS R4, [R8+0x8] ;  /* 0x0000080008047984 */ /* 0x000ea40000000800 */
[----:B--2---:R-:W-:-:S04]  /*27d0*/  FADD R5, R4, -R5 ;  /* 0x8000000504057221 */ /* 0x004fc80000000000 */
[----:B------:R-:W-:Y:S01]  /*27e0*/  FFMA R38, R5, R5, R38 ;  /* 0x0000000505267223 */ /* 0x000fe20000000026 */
[----:B------:R-:W-:Y:S06]  /*27f0*/  BRA `(.L_x_19) ;  /* 0x0000000800247947 */ /* 0x000fec0003800000 */
.L_x_15:
[----:B------:R-:W-:Y:S01]  /*2800*/  LEA R35, R7, R6, 0x18 ;  /* 0x0000000607237211 */ /* 0x000fe200078ec0ff */
[----:B------:R-:W-:Y:S02]  /*2810*/  HFMA2 R12, -RZ, RZ, 0, 0 ;  /* 0x00000000ff0c7431 */ /* 0x000fe400000001ff */
[----:B------:R-:W-:Y:S02]  /*2820*/  IMAD.MOV.U32 R38, RZ, RZ, RZ ;  /* 0x000000ffff267224 */ /* 0x000fe400078e00ff */
[----:B------:R-:W-:Y:S01]  /*2830*/  IMAD R35, R40, 0xb4, R35 ;  /* 0x000000b428237824 */ /* 0x000fe200078e0223 */
[----:B------:R-:W-:Y:S06]  /*2840*/  @!P0 BRA `(.L_x_22) ;  /* 0x0000000000f88947 */ /* 0x000fec0003800000 */
[----:B------:R-:W-:Y:S01]  /*2850*/  BSSY.RECONVERGENT B5, `(.L_x_23) ;  /* 0x000003c000057945 */ /* 0x000fe20003800200 */
[----:B------:R-:W-:Y:S01]  /*2860*/  IMAD.MOV.U32 R38, RZ, RZ, RZ ;  /* 0x000000ffff267224 */ /* 0x000fe200078e00ff */
[----:B------:R-:W-:-:S07]  /*2870*/  MOV R42, RZ ;  /* 0x000000ff002a7202 */ /* 0x000fce0000000f00 */
.L_x_24:
[----:B------:R-:W-:-:S05]  /*2880*/  IMAD R43, R42, 0x4, R24 ;  /* 0x000000042a2b7824 */ /* 0x000fca00078e0218 */
[----:B------:R-:W2:Y:S04]  /*2890*/  LDL.128 R4, [R43] ;  /* 0x000000002b047983 */ /* 0x000ea80000100c00 */
[----:B----4-:R-:W3:Y:S04]  /*28a0*/  LDL.128 R8, [R43+0x10] ;  /* 0x000010002b087983 */ /* 0x010ee80000100c00 */
[----:B------:R-:W4:Y:S04]  /*28b0*/  LDL.128 R12, [R43+0x20] ;  /* 0x000020002b0c7983 */ /* 0x000f280000100c00 */
[----:B------:R-:W5:Y:S01]  /*28c0*/  LDL.128 R16, [R43+0x30] ;  /* 0x000030002b107983 */ /* 0x000f620000100c00 */
[C---:B------:R-:W-:Y:S01]  /*28d0*/  LEA R39, R42.reuse, R35, 0x2 ;  /* 0x000000232a277211 */ /* 0x040fe200078e10ff */
[----:B------:R-:W-:-:S04]  /*28e0*/  VIADD R42, R42, 0x10 ;  /* 0x000000102a2a7836 */ /* 0x000fc80000000000 */
[----:B------:R-:W2:Y:S01]  /*28f0*/  LDS R41, [R39] ;  /* 0x0000000027297984 */ /* 0x000ea20000000800 */
[----:B------:R-:W-:Y:S01]  /*2900*/  ISETP.NE.AND P2, PT, R42, R29, PT ;  /* 0x0000001d2a00720c */ /* 0x000fe20003f45270 */
[----:B--2---:R-:W-:Y:S02]  /*2910*/  FADD R41, R41, -R4 ;  /* 0x8000000429297221 */ /* 0x004fe40000000000 */
[----:B------:R-:W1:Y:S02]  /*2920*/  LDS R4, [R39+0x4] ;  /* 0x0000040027047984 */ /* 0x000e640000000800 */
[----:B------:R-:W-:Y:S02]  /*2930*/  FFMA R38, R41, R41, R38 ;  /* 0x0000002929267223 */ /* 0x000fe40000000026 */
[----:B------:R-:W2:Y:S01]  /*2940*/  LDS R41, [R39+0x8] ;  /* 0x0000080027297984 */ /* 0x000ea20000000800 */
[----:B-1----:R-:W-:-:S03]  /*2950*/  FADD R5, R4, -R5 ;  /* 0x8000000504057221 */ /* 0x002fc60000000000 */
[----:B------:R-:W1:Y:S01]  /*2960*/  LDS R4, [R39+0xc] ;  /* 0x00000c0027047984 */ /* 0x000e620000000800 */
[----:B------:R-:W-:Y:S01]  /*2970*/  FFMA R38, R5, R5, R38 ;  /* 0x0000000505267223 */ /* 0x000fe20000000026 */
[----:B--2---:R-:W-:Y:S02]  /*2980*/  FADD R41, R41, -R6 ;  /* 0x8000000629297221 */ /* 0x004fe40000000000 */
[----:B------:R-:W3:Y:S02]  /*2990*/  LDS R5, [R39+0x10] ;  /* 0x0000100027057984 */ /* 0x000ee40000000800 */
[----:B------:R-:W-:Y:S02]  /*29a0*/  FFMA R38, R41, R41, R38 ;  /* 0x0000002929267223 */ /* 0x000fe40000000026 */
[----:B------:R-:W2:Y:S01]  /*29b0*/  LDS R6, [R39+0x14] ;  /* 0x0000140027067984 */ /* 0x000ea20000000800 */
[----:B-1----:R-:W-:-:S03]  /*29c0*/  FADD R41, R4, -R7 ;  /* 0x8000000704297221 */ /* 0x002fc60000000000 */
[----:B------:R-:W1:Y:S01]  /*29d0*/  LDS R7, [R39+0x18] ;  /* 0x0000180027077984 */ /* 0x000e620000000800 */
[----:B---3--:R-:W-:Y:S01]  /*29e0*/  FADD R5, R5, -R8 ;  /* 0x8000000805057221 */ /* 0x008fe20000000000 */
[----:B------:R-:W-:Y:S02]  /*29f0*/  FFMA R38, R41, R41, R38 ;  /* 0x0000002929267223 */ /* 0x000fe40000000026 */
[----:B------:R-:W3:Y:S01]  /*2a00*/  LDS R4, [R39+0x1c] ;  /* 0x00001c0027047984 */ /* 0x000ee20000000800 */
[----:B--2---:R-:W-:Y:S01]  /*2a10*/  FADD R9, R6, -R9 ;  /* 0x8000000906097221 */ /* 0x004fe20000000000 */
[----:B------:R-:W-:Y:S02]  /*2a20*/  FFMA R38, R5, R5, R38 ;  /* 0x0000000505267223 */ /* 0x000fe40000000026 */
[----:B------:R-:W4:Y:S02]  /*2a30*/  LDS R6, [R39+0x24] ;  /* 0x0000240027067984 */ /* 0x000f240000000800 */
[----:B------:R-:W-:-:S02]  /*2a40*/  FFMA R38, R9, R9, R38 ;  /* 0x0000000909267223 */ /* 0x000fc40000000026 */
[----:B------:R-:W2:Y:S04]  /*2a50*/  LDS R5, [R39+0x20] ;  /* 0x0000200027057984 */ /* 0x000ea80000000800 */
[----:B------:R-:W0:Y:S04]  /*2a60*/  LDS R9, [R39+0x28] ;  /* 0x0000280027097984 */ /* 0x000e280000000800 */
[----:B------:R-:W5:Y:S01]  /*2a70*/  LDS R8, [R39+0x2c] ;  /* 0x00002c0027087984 */ /* 0x000f620000000800 */
[----:B-1----:R-:W-:-:S03]  /*2a80*/  FADD R7, R7, -R10 ;  /* 0x8000000a07077221 */ /* 0x002fc60000000000 */
[----:B------:R-:W1:Y:S01]  /*2a90*/  LDS R10, [R39+0x34] ;  /* 0x00003400270a7984 */ /* 0x000e620000000800 */
[----:B------:R-:W-:Y:S01]  /*2aa0*/  FFMA R38, R7, R7, R38 ;  /* 0x0000000707267223 */ /* 0x000fe20000000026 */
[----:B---3--:R-:W-:Y:S02]  /*2ab0*/  FADD R41, R4, -R11 ;  /* 0x8000000b04297221 */ /* 0x008fe40000000000 */
[----:B------:R-:W3:Y:S01]  /*2ac0*/  LDS R7, [R39+0x30] ;  /* 0x0000300027077984 */ /* 0x000ee20000000800 */
[----:B----4-:R-:W-:Y:S01]  /*2ad0*/  FADD R13, R6, -R13 ;  /* 0x8000000d060d7221 */ /* 0x010fe20000000000 */
[----:B------:R-:W-:Y:S02]  /*2ae0*/  FFMA R38, R41, R41, R38 ;  /* 0x0000002929267223 */ /* 0x000fe40000000026 */
[----:B------:R-:W4:Y:S01]  /*2af0*/  LDS R11, [R39+0x38] ;  /* 0x00003800270b7984 */ /* 0x000f220000000800 */
[----:B--2---:R-:W-:-:S03]  /*2b00*/  FADD R5, R5, -R12 ;  /* 0x8000000c05057221 */ /* 0x004fc60000000000 */
[----:B------:R-:W2:Y:S01]  /*2b10*/  LDS R4, [R39+0x3c] ;  /* 0x00003c0027047984 */ /* 0x000ea20000000800 */
[----:B------:R-:W-:Y:S01]  /*2b20*/  FFMA R38, R5, R5, R38 ;  /* 0x0000000505267223 */ /* 0x000fe20000000026 */
[----:B0-----:R-:W-:-:S03]  /*2b30*/  FADD R9, R9, -R14 ;  /* 0x8000000e09097221 */ /* 0x001fc60000000000 */
[----:B------:R-:W-:Y:S01]  /*2b40*/  FFMA R38, R13, R13, R38 ;  /* 0x0000000d0d267223 */ /* 0x000fe20000000026 */
[----:B-----5:R-:W-:-:S03]  /*2b50*/  FADD R15, R8, -R15 ;  /* 0x8000000f080f7221 */ /* 0x020fc60000000000 */
[----:B------:R-:W-:-:S04]  /*2b60*/  FFMA R38, R9, R9, R38 ;  /* 0x0000000909267223 */ /* 0x000fc80000000026 */
[----:B------:R-:W-:Y:S01]  /*2b70*/  FFMA R38, R15, R15, R38 ;  /* 0x0000000f0f267223 */ /* 0x000fe20000000026 */
[----:B-1----:R-:W-:Y:S01]  /*2b80*/  FADD R17, R10, -R17 ;  /* 0x800000110a117221 */ /* 0x002fe20000000000 */
[----:B---3--:R-:W-:-:S04]  /*2b90*/  FADD R7, R7, -R16 ;  /* 0x8000001007077221 */ /* 0x008fc80000000000 */
[----:B------:R-:W-:Y:S01]  /*2ba0*/  FFMA R38, R7, R7, R38 ;  /* 0x0000000707267223 */ /* 0x000fe20000000026 */
[----:B----4-:R-:W-:-:S03]  /*2bb0*/  FADD R11, R11, -R18 ;  /* 0x800000120b0b7221 */ /* 0x010fc60000000000 */
[----:B------:R-:W-:Y:S01]  /*2bc0*/  FFMA R38, R17, R17, R38 ;  /* 0x0000001111267223 */ /* 0x000fe20000000026 */
[----:B--2---:R-:W-:-:S03]  /*2bd0*/  FADD R19, R4, -R19 ;  /* 0x8000001304137221 */ /* 0x004fc60000000000 */
[----:B------:R-:W-:-:S04]  /*2be0*/  FFMA R38, R11, R11, R38 ;  /* 0x0000000b0b267223 */ /* 0x000fc80000000026 */
[----:B------:R-:W-:Y:S01]  /*2bf0*/  FFMA R38, R19, R19, R38 ;  /* 0x0000001313267223 */ /* 0x000fe20000000026 */
[----:B------:R-:W-:Y:S06]  /*2c00*/  @P2 BRA `(.L_x_24) ;  /* 0xfffffffc001c2947 */ /* 0x000fec000383ffff */
[----:B------:R-:W-:Y:S05]  /*2c10*/  BSYNC.RECONVERGENT B5 ;  /* 0x0000000000057941 */ /* 0x000fea0003800200 */
.L_x_23:
[----:B------:R-:W-:-:S07]  /*2c20*/  MOV R12, R29 ;  /* 0x0000001d000c7202 */ /* 0x000fce0000000f00 */
.L_x_22:
[----:B------:R-:W-:Y:S05]  /*2c30*/  @!P1 BRA `(.L_x_19) ;  /* 0x0000000400149947 */ /* 0x000fea0003800000 */
[----:B------:R-:W-:Y:S02]  /*2c40*/  ISETP.GE.U32.AND P2, PT, R32, 0x7, PT ;  /* 0x000000072000780c */ /* 0x000fe40003f46070 */
[----:B------:R-:W-:-:S11]  /*2c50*/  ISETP.NE.AND P3, PT, R31, RZ, PT ;  /* 0x000000ff1f00720c */ /* 0x000fd60003f65270 */
[----:B------:R-:W-:Y:S05]  /*2c60*/  @!P2 BRA `(.L_x_25) ;  /* 0x000000000074a947 */ /* 0x000fea0003800000 */
[----:B------:R-:W-:-:S05]  /*2c70*/  IMAD R41, R12, 0x4, R24 ;  /* 0x000000040c297824 */ /* 0x000fca00078e0218 */
[----:B------:R-:W2:Y:S04]  /*2c80*/  LDL.128 R4, [R41] ;  /* 0x0000000029047983 */ /* 0x000ea80000100c00 */
[----:B----4-:R-:W3:Y:S01]  /*2c90*/  LDL.128 R8, [R41+0x10] ;  /* 0x0000100029087983 */ /* 0x010ee20000100c00 */
[C---:B------:R-:W-:Y:S01]  /*2ca0*/  LEA R19, R12.reuse, R35, 0x2 ;  /* 0x000000230c137211 */ /* 0x040fe200078e10ff */
[----:B------:R-:W-:-:S04]  /*2cb0*/  VIADD R12, R12, 0x8 ;  /* 0x000000080c0c7836 */ /* 0x000fc80000000000 */
[----:B------:R-:W2:Y:S04]  /*2cc0*/  LDS R39, [R19] ;  /* 0x0000000013277984 */ /* 0x000ea80000000800 */
[----:B------:R-:W1:Y:S04]  /*2cd0*/  LDS R42, [R19+0x4] ;  /* 0x00000400132a7984 */ /* 0x000e680000000800 */
[----:B------:R-:W4:Y:S04]  /*2ce0*/  LDS R17, [R19+0x8] ;  /* 0x0000080013117984 */ /* 0x000f280000000800 */
[----:B------:R-:W5:Y:S04]  /*2cf0*/  LDS R16, [R19+0xc] ;  /* 0x00000c0013107984 */ /* 0x000f680000000800 */
[----:B------:R-:W3:Y:S04]  /*2d00*/  LDS R15, [R19+0x10] ;  /* 0x00001000130f7984 */ /* 0x000ee80000000800 */
[----:B------:R-:W0:Y:S04]  /*2d10*/  LDS R14, [R19+0x14] ;  /* 0x00001400130e7984 */ /* 0x000e280000000800 */
[----:B------:R-:W0:Y:S04]  /*2d20*/  LDS R13, [R19+0x18] ;  /* 0x00001800130d7984 */ /* 0x000e280000000800 */
[----:B------:R-:W0:Y:S01]  /*2d30*/  LDS R18, [R19+0x1c] ;  /* 0x00001c0013127984 */ /* 0x000e220000000800 */
[----:B--2---:R-:W-:Y:S01]  /*2d40*/  FADD R39, R39, -R4 ;  /* 0x8000000427277221 */ /* 0x004fe20000000000 */
[----:B-1----:R-:W-:Y:S01]  /*2d50*/  FADD R5, R42, -R5 ;  /* 0x800000052a057221 */ /* 0x002fe20000000000 */
[----:B----4-:R-:W-:Y:S01]  /*2d60*/  FADD R17, R17, -R6 ;  /* 0x8000000611117221 */ /* 0x010fe20000000000 */
[----:B-----5:R-:W-:Y:S01]  /*2d70*/  FADD R7, R16, -R7 ;  /* 0x8000000710077221 */ /* 0x020fe20000000000 */
[----:B------:R-:W-:Y:S01]  /*2d80*/  FFMA R38, R39, R39, R38 ;  /* 0x0000002727267223 */ /* 0x000fe20000000026 */
[----:B---3--:R-:W-:Y:S01]  /*2d90*/  FADD R15, R15, -R8 ;  /* 0x800000080f0f7221 */ /* 0x008fe20000000000 */
[----:B0-----:R-:W-:Y:S01]  /*2da0*/  FADD R9, R14, -R9 ;  /* 0x800000090e097221 */ /* 0x001fe20000000000 */
[----:B------:R-:W-:Y:S01]  /*2db0*/  FADD R13, R13, -R10 ;  /* 0x8000000a0d0d7221 */ /* 0x000fe20000000000 */
[----:B------:R-:W-:Y:S01]  /*2dc0*/  FFMA R38, R5, R5, R38 ;  /* 0x0000000505267223 */ /* 0x000fe20000000026 */
[----:B------:R-:W-:-:S03]  /*2dd0*/  FADD R11, R18, -R11 ;  /* 0x8000000b120b7221 */ /* 0x000fc60000000000 */
[----:B------:R-:W-:-:S04]  /*2de0*/  FFMA R38, R17, R17, R38 ;  /* 0x0000001111267223 */ /* 0x000fc80000000026 */
[----:B------:R-:W-:-:S04]  /*2df0*/  FFMA R38, R7, R7, R38 ;  /* 0x0000000707267223 */ /* 0x000fc80000000026 */
[----:B------:R-:W-:-:S04]  /*2e00*/  FFMA R38, R15, R15, R38 ;  /* 0x0000000f0f267223 */ /* 0x000fc80000000026 */
[----:B------:R-:W-:-:S04]  /*2e10*/  FFMA R38, R9, R9, R38 ;  /* 0x0000000909267223 */ /* 0x000fc80000000026 */
[----:B------:R-:W-:-:S04]  /*2e20*/  FFMA R38, R13, R13, R38 ;  /* 0x0000000d0d267223 */ /* 0x000fc80000000026 */
[----:B------:R-:W-:-:S07]  /*2e30*/  FFMA R38, R11, R11, R38 ;  /* 0x0000000b0b267223 */ /* 0x000fce0000000026 */
.L_x_25:
[----:B------:R-:W-:Y:S05]  /*2e40*/  @!P3 BRA `(.L_x_19) ;  /* 0x000000000090b947 */ /* 0x000fea0003800000 */
[----:B------:R-:W-:Y:S02]  /*2e50*/  ISETP.GE.U32.AND P2, PT, R30, 0x3, PT ;  /* 0x000000031e00780c */ /* 0x000fe40003f46070 */
[----:B------:R-:W-:-:S11]  /*2e60*/  ISETP.NE.AND P3, PT, R27, RZ, PT ;  /* 0x000000ff1b00720c */ /* 0x000fd60003f65270 */
[----:B------:R-:W-:Y:S05]  /*2e70*/  @!P2 BRA `(.L_x_26) ;  /* 0x000000000040a947 */ /* 0x000fea0003800000 */
[----:B------:R-:W-:-:S06]  /*2e80*/  LEA R4, R12, R24, 0x2 ;  /* 0x000000180c047211 */ /* 0x000fcc00078e10ff */
[----:B------:R-:W2:Y:S01]  /*2e90*/  LDL.128 R4, [R4] ;  /* 0x0000000004047983 */ /* 0x000ea20000100c00 */
[C---:B----4-:R-:W-:Y:S01]  /*2ea0*/  IMAD R8, R12.reuse, 0x4, R35 ;  /* 0x000000040c087824 */ /* 0x050fe200078e0223 */
[----:B------:R-:W-:-:S04]  /*2eb0*/  IADD3 R12, PT, PT, R12, 0x4, RZ ;  /* 0x000000040c0c7810 */ /* 0x000fc80007ffe0ff */
[----:B------:R-:W2:Y:S04]  /*2ec0*/  LDS R9, [R8] ;  /* 0x0000000008097984 */ /* 0x000ea80000000800 */
[----:B------:R-:W1:Y:S04]  /*2ed0*/  LDS R10, [R8+0x4] ;  /* 0x00000400080a7984 */ /* 0x000e680000000800 */
[----:B------:R-:W3:Y:S04]  /*2ee0*/  LDS R11, [R8+0x8] ;  /* 0x00000800080b7984 */ /* 0x000ee80000000800 */
[----:B------:R-:W4:Y:S01]  /*2ef0*/  LDS R14, [R8+0xc] ;  /* 0x00000c00080e7984 */ /* 0x000f220000000800 */
[----:B--2---:R-:W-:Y:S01]  /*2f00*/  FADD R9, R9, -R4 ;  /* 0x8000000409097221 */ /* 0x004fe20000000000 */
[----:B-1----:R-:W-:Y:S01]  /*2f10*/  FADD R10, R10, -R5 ;  /* 0x800000050a0a7221 */ /* 0x002fe20000000000 */
[----:B---3--:R-:W-:Y:S01]  /*2f20*/  FADD R6, R11, -R6 ;  /* 0x800000060b067221 */ /* 0x008fe20000000000 */
[----:B----4-:R-:W-:Y:S01]  /*2f30*/  FADD R14, R14, -R7 ;  /* 0x800000070e0e7221 */ /* 0x010fe20000000000 */
[----:B------:R-:W-:-:S04]  /*2f40*/  FFMA R9, R9, R9, R38 ;  /* 0x0000000909097223 */ /* 0x000fc80000000026 */
[----:B------:R-:W-:-:S04]  /*2f50*/  FFMA R9, R10, R10, R9 ;  /* 0x0000000a0a097223 */ /* 0x000fc80000000009 */
[----:B------:R-:W-:-:S04]  /*2f60*/  FFMA R9, R6, R6, R9 ;  /* 0x0000000606097223 */ /* 0x000fc80000000009 */
[----:B------:R-:W-:-:S07]  /*2f70*/  FFMA R38, R14, R14, R9 ;  /* 0x0000000e0e267223 */ /* 0x000fce0000000009 */
.L_x_26:
[----:B------:R-:W-:Y:S05]  /*2f80*/  @!P3 BRA `(.L_x_19) ;  /* 0x000000000040b947 */ /* 0x000fea0003800000 */
[----:B------:R-:W-:-:S05]  /*2f90*/  IMAD R6, R12, 0x4, R24 ;  /* 0x000000040c067824 */ /* 0x000fca00078e0218 */
[----:B------:R-:W2:Y:S01]  /*2fa0*/  LDL.64 R4, [R6] ;  /* 0x0000000006047983 */ /* 0x000ea20000100a00 */
[----:B------:R-:W-:Y:S02]  /*2fb0*/  LEA R35, R12, R35, 0x2 ;  /* 0x000000230c237211 */ /* 0x000fe400078e10ff */
[----:B------:R-:W-:-:S03]  /*2fc0*/  ISETP.NE.AND P2, PT, R27, 0x1, PT ;  /* 0x000000011b00780c */ /* 0x000fc60003f45270 */
[----:B------:R-:W2:Y:S02]  /*2fd0*/  LDS R7, [R35] ;  /* 0x0000000023077984 */ /* 0x000ea40000000800 */
[----:B--2---:R-:W-:-:S04]  /*2fe0*/  FADD R7, R7, -R4 ;  /* 0x8000000407077221 */ /* 0x004fc80000000000 */
[----:B------:R-:W-:-:S04]  /*2ff0*/  FFMA R38, R7, R7, R38 ;  /* 0x0000000707267223 */ /* 0x000fc80000000026 */
[----:B------:R-:W-:Y:S05]  /*3000*/  @!P2 BRA `(.L_x_19) ;  /* 0x000000000020a947 */ /* 0x000fea0003800000 */
[----:B------:R-:W2:Y:S01]  /*3010*/  LDL R6, [R6+0x8] ;  /* 0x0000080006067983 */ /* 0x000ea20000100800 */
[----:B------:R-:W-:-:S03]  /*3020*/  ISETP.NE.AND P2, PT, R27, 0x2, PT ;  /* 0x000000021b00780c */ /* 0x000fc60003f45270 */
[----:B------:R-:W1:Y:S10]  /*3030*/  LDS R4, [R35+0x4] ;  /* 0x0000040023047984 */ /* 0x000e740000000800 */
[----:B------:R-:W2:Y:S01]  /*3040*/  @P2 LDS R7, [R35+0x8] ;  /* 0x0000080023072984 */ /* 0x000ea20000000800 */
[----:B-1----:R-:W-:-:S04]  /*3050*/  FADD R5, R4, -R5 ;  /* 0x8000000504057221 */ /* 0x002fc80000000000 */
[----:B------:R-:W-:Y:S01]  /*3060*/  FFMA R38, R5, R5, R38 ;  /* 0x0000000505267223 */ /* 0x000fe20000000026 */
[----:B--2---:R-:W-:-:S04]  /*3070*/  @P2 FADD R7, R7, -R6 ;  /* 0x8000000607072221 */ /* 0x004fc80000000000 */
[----:B------:R-:W-:-:S07]  /*3080*/  @P2 FFMA R38, R7, R7, R38 ;  /* 0x0000000707262223 */ /* 0x000fce0000000026 */
.L_x_19:
[----:B------:R-:W-:Y:S05]  /*3090*/  BSYNC.RELIABLE B0 ;  /* 0x0000000000007941 */ /* 0x000fea0003800100 */
.L_x_14:
[----:B------:R-:W-:-:S05]  /*30a0*/  IMAD R5, R40, 0x4, R1 ;  /* 0x0000000428057824 */ /* 0x000fca00078e0201 */
[----:B------:R-:W2:Y:S02]  /*30b0*/  LDL R7, [R5] ;  /* 0x0000000005077983 */ /* 0x000ea40000100800 */
[----:B--2---:R-:W-:-:S13]  /*30c0*/  FSETP.GEU.AND P2, PT, R38, R7, PT ;  /* 0x000000072600720b */ /* 0x004fda0003f4e000 */
[----:B------:R-:W-:Y:S01]  /*30d0*/  @!P2 LEA R7, R40, R25, 0x2 ;  /* 0x000000192807a211 */ /* 0x000fe200078e10ff */
[----:B------:R1:W-:Y:S04]  /*30e0*/  @!P2 STL [R5], R38 ;  /* 0x000000260500a387 */ /* 0x0003e80000100800 */
[----:B------:R1:W-:Y:S02]  /*30f0*/  @!P2 STL [R7], R28 ;  /* 0x0000001c0700a387 */ /* 0x0003e40000100800 */
.L_x_13:
[----:B------:R-:W-:Y:S05]  /*3100*/  BSYNC.RECONVERGENT B1 ;  /* 0x0000000000017941 */ /* 0x000fea0003800200 */
.L_x_12:
[----:B------:R-:W-:-:S05]  /*3110*/  VIADD R40, R40, 0x1 ;  /* 0x0000000128287836 */ /* 0x000fca0000000000 */
[----:B------:R-:W-:-:S13]  /*3120*/  ISETP.NE.AND P2, PT, R40, 0x10, PT ;  /* 0x000000102800780c */ /* 0x000fda0003f45270 */
[----:B------:R-:W-:Y:S05]  /*3130*/  @!P2 BRA `(.L_x_27) ;  /* 0x0000000c0000a947 */ /* 0x000fea0003800000 */
[----:B------:R-:W-:Y:S05]  /*3140*/  BRA `(.L_x_28) ;  /* 0xffffffe800dc7947 */ /* 0x000fea000383ffff */
.L_x_6:
[----:B------:R-:W1:Y:S01]  /*3150*/  S2R R4, SR_CgaCtaId ;  /* 0x0000000000047919 */ /* 0x000e620000008800 */
[----:B------:R-:W-:Y:S01]  /*3160*/  MOV R35, 0x400 ;  /* 0x0000040000237802 */ /* 0x000fe20000000f00 */
[----:B------:R-:W-:Y:S03]  /*3170*/  BSSY.RECONVERGENT B0, `(.L_x_29) ;  /* 0x0000016000007945 */ /* 0x000fe60003800200 */
[----:B-1----:R-:W-:-:S05]  /*3180*/  LEA R35, R4, R35, 0x18 ;  /* 0x0000002304237211 */ /* 0x002fca00078ec0ff */
[----:B------:R-:W1:Y:S02]  /*3190*/  LDS.128 R12, [R35+0xb80] ;  /* 0x000b8000230c7984 */ /* 0x000e640000000c00 */
[----:B-1---5:R-:W-:-:S13]  /*31a0*/  FSETP.GTU.AND P0, PT, R22, R12, PT ;  /* 0x0000000c1600720b */ /* 0x022fda0003f0c000 */
[----:B------:R-:W-:Y:S05]  /*31b0*/  @!P0 BRA `(.L_x_30) ;  /* 0x0000000000448947 */ /* 0x000fea0003800000 */
[----:B------:R-:W1:Y:S01]  /*31c0*/  LDS R4, [R35+0xb40] ;  /* 0x000b400023047984 */ /* 0x000e620000000800 */
[----:B------:R-:W-:Y:S01]  /*31d0*/  BSSY.RELIABLE B1, `(.L_x_31) ;  /* 0x000000d000017945 */ /* 0x000fe20003800100 */
[----:B-1----:R-:W-:-:S13]  /*31e0*/  ISETP.NE.AND P0, PT, R4, R20, PT ;  /* 0x000000140400720c */ /* 0x002fda0003f05270 */
[----:B------:R-:W-:Y:S05]  /*31f0*/  @!P0 BRA `(.L_x_32) ;  /* 0x0000000000188947 */ /* 0x000fea0003800000 */
[----:B------:R-:W2:Y:S01]  /*3200*/  LDL R5, [R1] ;  /* 0x0000000001057983 */ /* 0x000ea20000100800 */
[----:B------:R-:W-:Y:S02]  /*3210*/  ISETP.EQ.AND P1, PT, R4, R21, PT ;  /* 0x000000150400720c */ /* 0x000fe40003f22270 */
[----:B--2---:R-:W-:-:S13]  /*3220*/  FSETP.GT.AND P0, PT, R5, RZ, PT ;  /* 0x000000ff0500720b */ /* 0x004fda0003f04000 */
[----:B------:R-:W-:Y:S05]  /*3230*/  @P0 BRA P1, `(.L_x_33) ;  /* 0x0000000000180947 */ /* 0x000fea0000800000 */
[----:B------:R-:W-:Y:S05]  /*3240*/  BREAK.RELIABLE B1 ;  /* 0x0000000000017942 */ /* 0x000fea0003800100 */
[----:B------:R-:W-:Y:S05]  /*3250*/  BRA `(.L_x_30) ;  /* 0x00000000001c7947 */ /* 0x000fea0003800000 */
.L_x_32:
[----:B------:R-:W2:Y:S02]  /*3260*/  LDL R4, [R1] ;  /* 0x0000000001047983 */ /* 0x000ea40000100800 */
[----:B--2---:R-:W-:-:S13]  /*3270*/  FSETP.GT.AND P0, PT, R4, RZ, PT ;  /* 0x000000ff0400720b */ /* 0x004fda0003f04000 */
[----:B------:R-:W-:Y:S05]  /*3280*/  @!P0 BREAK.RELIABLE B1 ;  /* 0x0000000000018942 */ /* 0x000fea0003800100 */
[----:B------:R-:W-:Y:S05]  /*3290*/  @!P0 BRA `(.L_x_30) ;  /* 0x00000000000c8947 */ /* 0x000fea0003800000 */
.L_x_33:
[----:B------:R-:W-:Y:S05]  /*32a0*/  BSYNC.RELIABLE B1 ;  /* 0x0000000000017941 */ /* 0x000fea0003800100 */
.L_x_31:
[----:B------:R1:W-:Y:S04]  /*32b0*/  STL [R1], RZ ;  /* 0x000000ff01007387 */ /* 0x0003e80000100800 */
[----:B------:R1:W-:Y:S02]  /*32c0*/  STL [R1+0x40], R28 ;  /* 0x0000401c01007387 */ /* 0x0003e40000100800 */
.L_x_30:
[----:B------:R-:W-:Y:S05]  /*32d0*/  BSYNC.RECONVERGENT B0 ;  /* 0x0000000000007941 */ /* 0x000fea0003800200 */
.L_x_29:
[----:B------:R-:W2:Y:S01]  /*32e0*/  LDS.128 R16, [R35+0xb90] ;  /* 0x000b900023107984 */ /* 0x000ea20000000c00 */
[C---:B------:R-:W-:Y:S01]  /*32f0*/  FSETP.GTU.AND P0, PT, R22.reuse, R13, PT ;  /* 0x0000000d1600720b */ /* 0x040fe20003f0c000 */
[----:B------:R-:W-:Y:S01]  /*3300*/  BSSY.RECONVERGENT B0, `(.L_x_34) ;  /* 0x0000011000007945 */ /* 0x000fe20003800200 */
[C---:B------:R-:W-:Y:S01]  /*3310*/  FSETP.GTU.AND P1, PT, R22.reuse, R14, PT ;  /* 0x0000000e1600720b */ /* 0x040fe20003f2c000 */
[----:B------:R3:W4:Y:S01]  /*3320*/  LDS.128 R4, [R35+0xba0] ;  /* 0x000ba00023047984 */ /* 0x0007220000000c00 */
[----:B------:R-:W-:-:S03]  /*3330*/  FSETP.GTU.AND P2, PT, R22, R15, PT ;  /* 0x0000000f1600720b */ /* 0x000fc60003f4c000 */
[----:B------:R3:W0:Y:S01]  /*3340*/  LDS.128 R8, [R35+0xbb0] ;  /* 0x000bb00023087984 */ /* 0x0006220000000c00 */
[C---:B--2---:R-:W-:Y:S02]  /*3350*/  FSETP.GTU.AND P3, PT, R22.reuse, R16, PT ;  /* 0x000000101600720b */ /* 0x044fe40003f6c000 */
[C---:B------:R-:W-:Y:S02]  /*3360*/  FSETP.GTU.AND P4, PT, R22.reuse, R17, PT ;  /* 0x000000111600720b */ /* 0x040fe40003f8c000 */
[C---:B------:R-:W-:Y:S02]  /*3370*/  FSETP.GTU.AND P5, PT, R22.reuse, R18, PT ;  /* 0x000000121600720b */ /* 0x040fe40003fac000 */
[----:B------:R-:W-:Y:S01]  /*3380*/  FSETP.GTU.AND P6, PT, R22, R19, PT ;  /* 0x000000131600720b */ /* 0x000fe20003fcc000 */
[----:B---34-:R-:W-:-:S12]  /*3390*/  @!P0 BRA `(.L_x_35) ;  /* 0x00000000001c8947 */ /* 0x018fd80003800000 */
[----:B------:R-:W2:Y:S04]  /*33a0*/  LDL R13, [R1+0x4] ;  /* 0x00000400010d7983 */ /* 0x000ea80000100800 */
[----:B------:R-:W3:Y:S02]  /*33b0*/  LDS R12, [R35+0xb44] ;  /* 0x000b4400230c7984 */ /* 0x000ee40000000800 */
[----:B---3--:R-:W-:-:S04]  /*33c0*/  ISETP.NE.AND P0, PT, R12, R21, PT ;  /* 0x000000150c00720c */ /* 0x008fc80003f05270 */
[----:B------:R-:W-:-:S04]  /*33d0*/  ISETP.NE.AND P0, PT, R12, R20, P0 ;  /* 0x000000140c00720c */ /* 0x000fc80000705270 */
[----:B--2---:R-:W-:-:S13]  /*33e0*/  FSETP.LEU.OR P0, PT, R13, RZ, P0 ;  /* 0x000000ff0d00720b */ /* 0x004fda000070b400 */
[----:B------:R2:W-:Y:S04]  /*33f0*/  @!P0 STL [R1+0x4], RZ ;  /* 0x000004ff01008387 */ /* 0x0005e80000100800 */
[----:B------:R2:W-:Y:S02]  /*3400*/  @!P0 STL [R1+0x44], R28 ;  /* 0x0000441c01008387 */ /* 0x0005e40000100800 */
.L_x_35:
[----:B------:R-:W-:Y:S05]  /*3410*/  BSYNC.RECONVERGENT B0 ;  /* 0x0000000000007941 */ /* 0x000fea0003800200 */
.L_x_34:
[----:B------:R-:W-:Y:S01]  /*3420*/  BSSY.RECONVERGENT B0, `(.L_x_36) ;  /* 0x000000a000007945 */ /* 0x000fe20003800200 */
[----:B------:R-:W-:-:S03]  /*3430*/  FSETP.GTU.AND P0, PT, R22, R4, PT ;  /* 0x000000041600720b */ /* 0x000fc60003f0c000 */
[----:B------:R-:W-:Y:S10]  /*3440*/  @!P1 BRA `(.L_x_37) ;  /* 0x00000000001c9947 */ /* 0x000ff40003800000 */
[----:B------:R-:W3:Y:S04]  /*3450*/  LDL R12, [R1+0x8] ;  /* 0x00000800010c7983 */ /* 0x000ee80000100800 */
[----:B------:R-:W4:Y:S02]  /*3460*/  LDS R4, [R35+0xb48] ;  /* 0x000b480023047984 */ /* 0x000f240000000800 */
[----:B----4-:R-:W-:-:S04]  /*3470*/  ISETP.NE.AND P1, PT, R4, R21, PT ;  /* 0x000000150400720c */ /* 0x010fc80003f25270 */
[----:B------:R-:W-:-:S04]  /*3480*/  ISETP.NE.AND P1, PT, R4, R20, P1 ;  /* 0x000000140400720c */ /* 0x000fc80000f25270 */
[----:B---3--:R-:W-:-:S13]  /*3490*/  FSETP.LEU.OR P1, PT, R12, RZ, P1 ;  /* 0x000000ff0c00720b */ /* 0x008fda0000f2b400 */
[----:B------:R3:W-:Y:S04]  /*34a0*/  @!P1 STL [R1+0x8], RZ ;  /* 0x000008ff01009387 */ /* 0x0007e80000100800 */
[----:B------:R3:W-:Y:S02]  /*34b0*/  @!P1 STL [R1+0x48], R28 ;  /* 0x0000481c01009387 */ /* 0x0007e40000100800 */
.L_x_37:
[----:B------:R-:W-:Y:S05]  /*34c0*/  BSYNC.RECONVERGENT B0 ;  /* 0x0000000000007941 */ /* 0x000fea0003800200 */
.L_x_36:
[----:B------:R-:W-:Y:S01]  /*34d0*/  BSSY.RECONVERGENT B0, `(.L_x_38) ;  /* 0x000000a000007945 */ /* 0x000fe20003800200 */
[----:B------:R-:W-:-:S03]  /*34e0*/  FSETP.GTU.AND P1, PT, R22, R5, PT ;  /* 0x000000051600720b */ /* 0x000fc60003f2c000 */
[----:B------:R-:W-:Y:S10]  /*34f0*/  @!P2 BRA `(.L_x_39) ;  /* 0x00000000001ca947 */ /* 0x000ff40003800000 */
[----:B------:R-:W4:Y:S04]  /*3500*/  LDL R5, [R1+0xc] ;  /* 0x00000c0001057983 */ /* 0x000f280000100800 */
[----:B------:R-:W5:Y:S02]  /*3510*/  LDS R4, [R35+0xb4c] ;  /* 0x000b4c0023047984 */ /* 0x000f640000000800 */
[----:B-----5:R-:W-:-:S04]  /*3520*/  ISETP.NE.AND P2, PT, R4, R21, PT ;  /* 0x000000150400720c */ /* 0x020fc80003f45270 */
[----:B------:R-:W-:-:S04]  /*3530*/  ISETP.NE.AND P2, PT, R4, R20, P2 ;  /* 0x000000140400720c */ /* 0x000fc80001745270 */
[----:B----4-:R-:W-:-:S13]  /*3540*/  FSETP.LEU.OR P2, PT, R5, RZ, P2 ;  /* 0x000000ff0500720b */ /* 0x010fda000174b400 */
[----:B------:R4:W-:Y:S04]  /*3550*/  @!P2 STL [R1+0xc], RZ ;  /* 0x00000cff0100a387 */ /* 0x0009e80000100800 */
[----:B------:R4:W-:Y:S02]  /*3560*/  @!P2 STL [R1+0x4c], R28 ;  /* 0x00004c1c0100a387 */ /* 0x0009e40000100800 */
.L_x_39:
[----:B------:R-:W-:Y:S05]  /*3570*/  BSYNC.RECONVERGENT B0 ;  /* 0x0000000000007941 */ /* 0x000fea0003800200 */
.L_x_38:
[----:B------:R-:W-:Y:S01]  /*3580*/  BSSY.RECONVERGENT B0, `(.L_x_40) ;  /* 0x000000a000007945 */ /* 0x000fe20003800200 */
[----:B------:R-:W-:-:S03]  /*3590*/  FSETP.GTU.AND P2, PT, R22, R6, PT ;  /* 0x000000061600720b */ /* 0x000fc60003f4c000 */
[----:B------:R-:W-:Y:S10]  /*35a0*/  @!P3 BRA `(.L_x_41) ;  /* 0x00000000001cb947 */ /* 0x000ff40003800000 */
[----:B------:R-:W5:Y:S04]  /*35b0*/  LDL R5, [R1+0x10] ;  /* 0x0000100001057983 */ /* 0x000f680000100800 */
[----:B------:R-:W0:Y:S02]  /*35c0*/  LDS R4, [R35+0xb50] ;  /* 0x000b500023047984 */ /* 0x000e240000000800 */
[----:B0-----:R-:W-:-:S04]  /*35d0*/  ISETP.NE.AND P3, PT, R4, R21, PT ;  /* 0x000000150400720c */ /* 0x001fc80003f65270 */
[----:B------:R-:W-:-:S04]  /*35e0*/  ISETP.NE.AND P3, PT, R4, R20, P3 ;  /* 0x000000140400720c */ /* 0x000fc80001f65270 */
[----:B-----5:R-:W-:-:S13]  /*35f0*/  FSETP.LEU.OR P3, PT, R5, RZ, P3 ;  /* 0x000000ff0500720b */ /* 0x020fda0001f6b400 */
[----:B------:R0:W-:Y:S04]  /*3600*/  @!P3 STL [R1+0x10], RZ ;  /* 0x000010ff0100b387 */ /* 0x0001e80000100800 */
[----:B------:R0:W-:Y:S02]  /*3610*/  @!P3 STL [R1+0x50], R28 ;  /* 0x0000501c0100b387 */ /* 0x0001e40000100800 */
.L_x_41:
[----:B------:R-:W-:Y:S05]  /*3620*/  BSYNC.RECONVERGENT B0 ;  /* 0x0000000000007941 */ /* 0x000fea0003800200 */
.L_x_40:
        /* <DEDUP_REMOVED lines=10> */
.L_x_43:
[----:B------:R-:W-:Y:S05]  /*36d0*/  BSYNC.RECONVERGENT B0 ;  /* 0x0000000000007941 */ /* 0x000fea0003800200 */
.L_x_42:
[----:B------:R-:W-:Y:S01]  /*36e0*/  BSSY.RECONVERGENT B0, `(.L_x_44) ;  /* 0x000000a000007945 */ /* 0x000fe20003800200 */
[----:B0-----:R-:W-:-:S03]  /*36f0*/  FSETP.GTU.AND P4, PT, R22, R8, PT ;  /* 0x000000081600720b */ /* 0x001fc60003f8c000 */
        /* <DEDUP_REMOVED lines=8> */
.L_x_45:
[----:B------:R-:W-:Y:S05]  /*3780*/  BSYNC.RECONVERGENT B0 ;  /* 0x0000000000007941 */ /* 0x000fea0003800200 */
.L_x_44:
        /* <DEDUP_REMOVED lines=10> */
.L_x_47:
[----:B------:R-:W-:Y:S05]  /*3830*/  BSYNC.RECONVERGENT B0 ;  /* 0x0000000000007941 */ /* 0x000fea0003800200 */
.L_x_46:
        /* <DEDUP_REMOVED lines=10> */
.L_x_49:
[----:B------:R-:W-:Y:S05]  /*38e0*/  BSYNC.RECONVERGENT B0 ;  /* 0x0000000000007941 */ /* 0x000fea0003800200 */
.L_x_48:
        /* <DEDUP_REMOVED lines=10> */
.L_x_51:
[----:B------:R-:W-:Y:S05]  /*3990*/  BSYNC.RECONVERGENT B0 ;  /* 0x0000000000007941 */ /* 0x000fea0003800200 */
.L_x_50:
[----:B------:R-:W-:Y:S04]  /*39a0*/  BSSY.RECONVERGENT B0, `(.L_x_52) ;  /* 0x0000009000007945 */ /* 0x000fe80003800200 */
[----:B------:R-:W-:Y:S05]  /*39b0*/  @!P2 BRA `(.L_x_53) ;  /* 0x00000000001ca947 */ /* 0x000fea0003800000 */
[----:B------:R-:W5:Y:S04]  /*39c0*/  LDL R5, [R1+0x28] ;  /* 0x0000280001057983 */ /* 0x000f680000100800 */
[----:B------:R-:W0:Y:S02]  /*39d0*/  LDS R4, [R35+0xb68] ;  /* 0x000b680023047984 */ /* 0x000e240000000800 */
[----:B0-----:R-:W-:-:S04]  /*39e0*/  ISETP.NE.AND P1, PT, R4, R21, PT ;  /* 0x000000150400720c */ /* 0x001fc80003f25270 */
[----:B------:R-:W-:-:S04]  /*39f0*/  ISETP.NE.AND P1, PT, R4, R20, P1 ;  /* 0x000000140400720c */ /* 0x000fc80000f25270 */
[----:B-----5:R-:W-:-:S13]  /*3a00*/  FSETP.LEU.OR P1, PT, R5, RZ, P1 ;  /* 0x000000ff0500720b */ /* 0x020fda0000f2b400 */
[----:B------:R0:W-:Y:S04]  /*3a10*/  @!P1 STL [R1+0x28], RZ ;  /* 0x000028ff01009387 */ /* 0x0001e80000100800 */
[----:B------:R0:W-:Y:S02]  /*3a20*/  @!P1 STL [R1+0x68], R28 ;  /* 0x0000681c01009387 */ /* 0x0001e40000100800 */
.L_x_53:
[----:B------:R-:W-:Y:S05]  /*3a30*/  BSYNC.RECONVERGENT B0 ;  /* 0x0000000000007941 */ /* 0x000fea0003800200 */
.L_x_52:
        /* <DEDUP_REMOVED lines=9> */
.L_x_55:
[----:B------:R-:W-:Y:S05]  /*3ad0*/  BSYNC.RECONVERGENT B0 ;  /* 0x0000000000007941 */ /* 0x000fea0003800200 */
.L_x_54:
        /* <DEDUP_REMOVED lines=9> */
.L_x_57:
[----:B------:R-:W-:Y:S05]  /*3b70*/  BSYNC.RECONVERGENT B0 ;  /* 0x0000000000007941 */ /* 0x000fea0003800200 */
.L_x_56:
        /* <DEDUP_REMOVED lines=9> */
.L_x_59:
[----:B------:R-:W-:Y:S05]  /*3c10*/  BSYNC.RECONVERGENT B0 ;  /* 0x0000000000007941 */ /* 0x000fea0003800200 */
.L_x_58:
        /* <DEDUP_REMOVED lines=9> */
.L_x_61:
[----:B------:R-:W-:Y:S05]  /*3cb0*/  BSYNC.RECONVERGENT B0 ;  /* 0x0000000000007941 */ /* 0x000fea0003800200 */
.L_x_60:
        /* <DEDUP_REMOVED lines=8> */
.L_x_27:
[----:B------:R-:W-:Y:S05]  /*3d40*/  BSYNC.RECONVERGENT B2 ;  /* 0x0000000000027941 */ /* 0x000fea0003800200 */
.L_x_5:
[----:B01234-:R-:W-:-:S04]  /*3d50*/  IADD3 R28, PT, PT, R26, R28, RZ ;  /* 0x0000001c1a1c7210 */ /* 0x01ffc80007ffe0ff */
[----:B------:R-:W-:-:S13]  /*3d60*/  ISETP.GE.AND P0, PT, R28, R36, PT ;  /* 0x000000241c00720c */ /* 0x000fda0003f06270 */
[----:B------:R-:W-:Y:S05]  /*3d70*/  @!P0 BRA `(.L_x_62) ;  /* 0xffffffd000dc8947 */ /* 0x000fea000383ffff */
[----:B------:R-:W-:Y:S05]  /*3d80*/  BSYNC.RECONVERGENT B3 ;  /* 0x0000000000037941 */ /* 0x000fea0003800200 */
.L_x_4:
[----:B------:R0:W5:Y:S04]  /*3d90*/  LDL.128 R32, [R1] ;  /* 0x0000000001207983 */ /* 0x0001680000100c00 */
[----:B------:R0:W5:Y:S04]  /*3da0*/  LDL.128 R4, [R1+0x40] ;  /* 0x0000400001047983 */ /* 0x0001680000100c00 */
[----:B------:R0:W5:Y:S04]  /*3db0*/  LDL.128 R28, [R1+0x10] ;  /* 0x00001000011c7983 */ /* 0x0001680000100c00 */
[----:B------:R0:W5:Y:S04]  /*3dc0*/  LDL.128 R8, [R1+0x50] ;  /* 0x0000500001087983 */ /* 0x0001680000100c00 */
[----:B------:R0:W5:Y:S04]  /*3dd0*/  LDL.128 R24, [R1+0x20] ;  /* 0x0000200001187983 */ /* 0x0001680000100c00 */
[----:B------:R0:W5:Y:S04]  /*3de0*/  LDL.128 R12, [R1+0x60] ;  /* 0x00006000010c7983 */ /* 0x0001680000100c00 */
[----:B------:R0:W5:Y:S04]  /*3df0*/  LDL.128 R20, [R1+0x30] ;  /* 0x0000300001147983 */ /* 0x0001680000100c00 */
[----:B------:R0:W5:Y:S02]  /*3e00*/  LDL.128 R16, [R1+0x70] ;  /* 0x0000700001107983 */ /* 0x0001640000100c00 */
.L_x_3:
[----:B------:R-:W-:Y:S05]  /*3e10*/  BSYNC.RECONVERGENT B4 ;  /* 0x0000000000047941 */ /* 0x000fea0003800200 */
.L_x_2:
[----:B------:R-:W-:Y:S05]  /*3e20*/  WARPSYNC.ALL ;  /* 0x0000000000007948 */ /* 0x000fea0003800000 */
[----:B------:R-:W1:Y:S01]  /*3e30*/  S2UR UR6, SR_CgaCtaId ;  /* 0x00000000000679c3 */ /* 0x000e620000008800 */
[----:B------:R-:W-:Y:S01]  /*3e40*/  UMOV UR4, 0x400 ;  /* 0x0000040000047882 */ /* 0x000fe20000000000 */
[----:B------:R-:W-:Y:S01]  /*3e50*/  ISETP.GT.U32.AND P0, PT, R37, 0xf, PT ;  /* 0x0000000f2500780c */ /* 0x000fe20003f04070 */
[----:B------:R-:W-:Y:S02]  /*3e60*/  UIADD3 UR5, UPT, UPT, UR4, 0xbc0, URZ ;  /* 0x00000bc004057890 */ /* 0x000fe4000fffe0ff */
[----:B------:R-:W-:-:S02]  /*3e70*/  UIADD3 UR4, UPT, UPT, UR4, 0x2bc0, URZ ;  /* 0x00002bc004047890 */ /* 0x000fc4000fffe0ff */
[----:B-1----:R-:W-:Y:S02]  /*3e80*/  ULEA UR5, UR6, UR5, 0x18 ;  /* 0x0000000506057291 */ /* 0x002fe4000f8ec0ff */
[----:B------:R-:W-:-:S04]  /*3e90*/  ULEA UR4, UR6, UR4, 0x18 ;  /* 0x0000000406047291 */ /* 0x000fc8000f8ec0ff */
[C---:B------:R-:W-:Y:S02]  /*3ea0*/  LEA R36, R37.reuse, UR5, 0x6 ;  /* 0x0000000525247c11 */ /* 0x040fe4000f8e30ff */
[----:B------:R-:W-:-:S03]  /*3eb0*/  LEA R2, R37, UR4, 0x6 ;  /* 0x0000000425027c11 */ /* 0x000fc6000f8e30ff */
[----:B-----5:R1:W-:Y:S04]  /*3ec0*/  STS [R36], R32 ;  /* 0x0000002024007388 */ /* 0x0203e80000000800 */
[----:B------:R1:W-:Y:S04]  /*3ed0*/  STS [R2], R4 ;  /* 0x0000000402007388 */ /* 0x0003e80000000800 */
[----:B------:R1:W-:Y:S04]  /*3ee0*/  STS [R36+0x4], R33 ;  /* 0x0000042124007388 */ /* 0x0003e80000000800 */
        /* <DEDUP_REMOVED lines=28> */
[----:B------:R1:W-:Y:S01]  /*40b0*/  STS [R2+0x3c], R19 ;  /* 0x00003c1302007388 */ /* 0x0003e20000000800 */
[----:B------:R-:W-:Y:S06]  /*40c0*/  BAR.SYNC.DEFER_BLOCKING 0x0 ;  /* 0x0000000000007b1d */ /* 0x000fec0000010000 */
[----:B------:R-:W-:Y:S05]  /*40d0*/  @P0 EXIT ;  /* 0x000000000000094d */ /* 0x000fea0003800000 */
[----:B------:R-:W2:Y:S01]  /*40e0*/  LDCU UR7, c[0x0][0x360] ;  /* 0x00006c00ff0777ac */ /* 0x000ea20008000800 */
[----:B-1----:R-:W-:Y:S02]  /*40f0*/  HFMA2 R6, -RZ, RZ, 0, 0 ;  /* 0x00000000ff067431 */ /* 0x002fe400000001ff */
[----:B------:R-:W-:Y:S02]  /*4100*/  IMAD.MOV.U32 R5, RZ, RZ, 0x7f7ff023 ;  /* 0x7f7ff023ff057424 */ /* 0x000fe400078e00ff */
[----:B------:R-:W-:Y:S01]  /*4110*/  IMAD.MOV.U32 R4, RZ, RZ, R0 ;  /* 0x000000ffff047224 */ /* 0x000fe200078e0000 */
[----:B--2---:R-:W-:Y:S02]  /*4120*/  UISETP.GE.U32.AND UP0, UPT, UR7, 0x10, UPT ;  /* 0x000000100700788c */ /* 0x004fe4000bf06070 */
[----:B------:R-:W-:-:S07]  /*4130*/  ULOP3.LUT UR8, UR7, 0xf, URZ, 0xc0, !UPT ;  /* 0x0000000f07087892 */ /* 0x000fce000f8ec0ff */
[----:B------:R-:W-:Y:S05]  /*4140*/  BRA.U !UP0, `(.L_x_63) ;  /* 0x0000000508387547 */ /* 0x000fea000b800000 */
[----:B------:R-:W-:Y:S01]  /*4150*/  ULOP3.LUT UR9, UR7, 0x7f0, URZ, 0xc0, !UPT ;  /* 0x000007f007097892 */ /* 0x000fe2000f8ec0ff */
[----:B------:R-:W-:Y:S01]  /*4160*/  LEA R6, R37, 0x200, 0x2 ;  /* 0x0000020025067811 */ /* 0x000fe200078e10ff */
[----:B------:R-:W-:Y:S01]  /*4170*/  ULOP3.LUT UR6, UR7, 0xfffffff0, URZ, 0xc0, !UPT ;  /* 0xfffffff007067892 */ /* 0x000fe2000f8ec0ff */
[----:B------:R-:W-:Y:S01]  /*4180*/  MOV R5, 0x7f7ff023 ;  /* 0x7f7ff02300057802 */ /* 0x000fe20000000f00 */
[----:B------:R-:W-:Y:S01]  /*4190*/  IMAD.MOV.U32 R4, RZ, RZ, R0 ;  /* 0x000000ffff047224 */ /* 0x000fe200078e0000 */
[C---:B------:R-:W-:Y:S01]  /*41a0*/  IADD3 R7, PT, PT, R6.reuse, UR5, RZ ;  /* 0x0000000506077c10 */ /* 0x040fe2000fffe0ff */
[----:B------:R-:W-:Y:S01]  /*41b0*/  VIADD R8, R6, UR4 ;  /* 0x0000000406087c36 */ /* 0x000fe20008000000 */
[----:B------:R-:W-:Y:S01]  /*41c0*/  MOV R6, UR9 ;  /* 0x0000000900067c02 */ /* 0x000fe20008000f00 */
[----:B------:R-:W-:-:S12]  /*41d0*/  UIADD3 UR6, UPT, UPT, -UR6, URZ, URZ ;  /* 0x000000ff06067290 */ /* 0x000fd8000fffe1ff */
.L_x_64:
[----:B-1----:R-:W1:Y:S01]  /*41e0*/  LDS R10, [R7+-0x200] ;  /* 0xfffe0000070a7984 */ /* 0x002e620000000800 */
[----:B------:R-:W-:-:S03]  /*41f0*/  UIADD3 UR6, UPT, UPT, UR6, 0x10, URZ ;  /* 0x0000001006067890 */ /* 0x000fc6000fffe0ff */
[----:B------:R-:W2:Y:S01]  /*4200*/  LDS R12, [R7+-0x1c0] ;  /* 0xfffe4000070c7984 */ /* 0x000ea20000000800 */
[----:B------:R-:W-:Y:S01]  /*4210*/  UISETP.NE.AND UP0, UPT, UR6, URZ, UPT ;  /* 0x000000ff0600728c */ /* 0x000fe2000bf05270 */
[----:B-1----:R-:W-:-:S13]  /*4220*/  FSETP.GEU.AND P0, PT, R10, R5, PT ;  /* 0x000000050a00720b */ /* 0x002fda0003f0e000 */
[----:B------:R-:W-:Y:S01]  /*4230*/  @!P0 IMAD.MOV.U32 R5, RZ, RZ, R10 ;  /* 0x000000ffff058224 */ /* 0x000fe200078e000a */
[----:B---3--:R-:W-:Y:S04]  /*4240*/  @!P0 LDS R4, [R8+-0x200] ;  /* 0xfffe000008048984 */ /* 0x008fe80000000800 */
[----:B------:R-:W1:Y:S01]  /*4250*/  LDS R10, [R7+-0x180] ;  /* 0xfffe8000070a7984 */ /* 0x000e620000000800 */
[----:B--2---:R-:W-:-:S13]  /*4260*/  FSETP.GEU.AND P0, PT, R12, R5, PT ;  /* 0x000000050c00720b */ /* 0x004fda0003f0e000 */
[----:B------:R-:W-:Y:S01]  /*4270*/  @!P0 MOV R5, R12 ;  /* 0x0000000c00058202 */ /* 0x000fe20000000f00 */
[----:B------:R-:W-:Y:S04]  /*4280*/  @!P0 LDS R4, [R8+-0x1c0] ;  /* 0xfffe400008048984 */ /* 0x000fe80000000800 */
[----:B------:R-:W2:Y:S01]  /*4290*/  LDS R12, [R7+-0x140] ;  /* 0xfffec000070c7984 */ /* 0x000ea20000000800 */
[----:B-1----:R-:W-:-:S13]  /*42a0*/  FSETP.GEU.AND P0, PT, R10, R5, PT ;  /* 0x000000050a00720b */ /* 0x002fda0003f0e000 */
[----:B------:R-:W-:Y:S01]  /*42b0*/  @!P0 IMAD.MOV.U32 R5, RZ, RZ, R10 ;  /* 0x000000ffff058224 */ /* 0x000fe200078e000a */
[----:B------:R-:W-:Y:S04]  /*42c0*/  @!P0 LDS R4, [R8+-0x180] ;  /* 0xfffe800008048984 */ /* 0x000fe80000000800 */
        /* <DEDUP_REMOVED lines=16> */
[----:B------:R-:W1:Y:S01]  /*43d0*/  LDS R10, [R7] ;  /* 0x00000000070a7984 */ /* 0x000e620000000800 */
[----:B--2---:R-:W-:-:S13]  /*43e0*/  FSETP.GEU.AND P0, PT, R12, R5, PT ;  /* 0x000000050c00720b */ /* 0x004fda0003f0e000 */
[----:B------:R-:W-:Y:S01]  /*43f0*/  @!P0 MOV R5, R12 ;  /* 0x0000000c00058202 */ /* 0x000fe20000000f00 */
[----:B------:R-:W-:Y:S04]  /*4400*/  @!P0 LDS R4, [R8+-0x40] ;  /* 0xffffc00008048984 */ /* 0x000fe80000000800 */
[----:B------:R-:W2:Y:S01]  /*4410*/  LDS R12, [R7+0x40] ;  /* 0x00004000070c7984 */ /* 0x000ea20000000800 */
[----:B-1----:R-:W-:-:S13]  /*4420*/  FSETP.GEU.AND P0, PT, R10, R5, PT ;  /* 0x000000050a00720b */ /* 0x002fda0003f0e000 */
[----:B------:R-:W-:Y:S01]  /*4430*/  @!P0 IMAD.MOV.U32 R5, RZ, RZ, R10 ;  /* 0x000000ffff058224 */ /* 0x000fe200078e000a */
[----:B------:R-:W-:Y:S04]  /*4440*/  @!P0 LDS R4, [R8] ;  /* 0x0000000008048984 */ /* 0x000fe80000000800 */
[----:B------:R-:W1:Y:S01]  /*4450*/  LDS R10, [R7+0x80] ;  /* 0x00008000070a7984 */ /* 0x000e620000000800 */
[----:B--2---:R-:W-:-:S13]  /*4460*/  FSETP.GEU.AND P0, PT, R12, R5, PT ;  /* 0x000000050c00720b */ /* 0x004fda0003f0e000 */
[----:B------:R-:W-:Y:S01]  /*4470*/  @!P0 MOV R5, R12 ;  /* 0x0000000c00058202 */ /* 0x000fe20000000f00 */
[----:B------:R-:W-:Y:S04]  /*4480*/  @!P0 LDS R4, [R8+0x40] ;  /* 0x0000400008048984 */ /* 0x000fe80000000800 */
[----:B------:R-:W2:Y:S01]  /*4490*/  LDS R12, [R7+0xc0] ;  /* 0x0000c000070c7984 */ /* 0x000ea20000000800 */
[----:B-1----:R-:W-:-:S13]  /*44a0*/  FSETP.GEU.AND P0, PT, R10, R5, PT ;  /* 0x000000050a00720b */ /* 0x002fda0003f0e000 */
[----:B------:R-:W-:Y:S01]  /*44b0*/  @!P0 IMAD.MOV.U32 R5, RZ, RZ, R10 ;  /* 0x000000ffff058224 */ /* 0x000fe200078e000a */
[----:B------:R-:W-:Y:S04]  /*44c0*/  @!P0 LDS R4, [R8+0x80] ;  /* 0x0000800008048984 */ /* 0x000fe80000000800 */
        /* <DEDUP_REMOVED lines=12> */
[----:B------:R2:W3:Y:S02]  /*4590*/  LDS R12, [R7+0x1c0] ;  /* 0x0001c000070c7984 */ /* 0x0004e40000000800 */
[----:B--2---:R-:W-:Y:S01]  /*45a0*/  VIADD R7, R7, 0x400 ;  /* 0x0000040007077836 */ /* 0x004fe20000000000 */
[----:B-1----:R-:W-:-:S13]  /*45b0*/  FSETP.GEU.AND P0, PT, R10, R5, PT ;  /* 0x000000050a00720b */ /* 0x002fda0003f0e000 */
[----:B------:R-:W-:Y:S01]  /*45c0*/  @!P0 IMAD.MOV.U32 R5, RZ, RZ, R10 ;  /* 0x000000ffff058224 */ /* 0x000fe200078e000a */
[----:B------:R-:W1:Y:S04]  /*45d0*/  @!P0 LDS R4, [R8+0x180] ;  /* 0x0001800008048984 */ /* 0x000e680000000800 */
[----:B---3--:R-:W-:-:S13]  /*45e0*/  FSETP.GEU.AND P0, PT, R12, R5, PT ;  /* 0x000000050c00720b */ /* 0x008fda0003f0e000 */
[----:B------:R2:W3:Y:S01]  /*45f0*/  @!P0 LDS R4, [R8+0x1c0] ;  /* 0x0001c00008048984 */ /* 0x0004e20000000800 */
[----:B------:R-:W-:Y:S02]  /*4600*/  @!P0 MOV R5, R12 ;  /* 0x0000000c00058202 */ /* 0x000fe40000000f00 */
[----:B--2---:R-:W-:Y:S01]  /*4610*/  IADD3 R8, PT, PT, R8, 0x400, RZ ;  /* 0x0000040008087810 */ /* 0x004fe20007ffe0ff */
[----:B------:R-:W-:Y:S06]  /*4620*/  BRA.U UP0, `(.L_x_64) ;  /* 0xfffffff900ec7547 */ /* 0x000fec000b83ffff */
.L_x_63:
[----:B------:R-:W-:-:S09]  /*4630*/  UISETP.NE.AND UP0, UPT, UR8, URZ, UPT ;  /* 0x000000ff0800728c */ /* 0x000fd2000bf05270 */
[----:B------:R-:W-:Y:S05]  /*4640*/  BRA.U !UP0, `(.L_x_65) ;  /* 0x0000000508407547 */ /* 0x000fea000b800000 */
[----:B------:R-:W-:Y:S01]  /*4650*/  UISETP.GE.U32.AND UP0, UPT, UR8, 0x8, UPT ;  /* 0x000000080800788c */ /* 0x000fe2000bf06070 */
[C---:B------:R-:W-:Y:S01]  /*4660*/  IMAD R7, R37.reuse, -0x3c, R36 ;  /* 0xffffffc425077824 */ /* 0x040fe200078e0224 */
[----:B------:R-:W-:Y:S01]  /*4670*/  ULOP3.LUT UR9, UR7, 0x7, URZ, 0xc0, !UPT ;  /* 0x0000000707097892 */ /* 0x000fe2000f8ec0ff */
[----:B------:R-:W-:-:S03]  /*4680*/  IMAD R9, R37, -0x3c, R2 ;  /* 0xffffffc425097824 */ /* 0x000fc600078e0202 */
[----:B------:R-:W-:-:S03]  /*4690*/  UISETP.NE.AND UP1, UPT, UR9, URZ, UPT ;  /* 0x000000ff0900728c */ /* 0x000fc6000bf25270 */
[----:B------:R-:W-:Y:S08]  /*46a0*/  BRA.U !UP0, `(.L_x_66) ;  /* 0x00000001088c7547 */ /* 0x000ff0000b800000 */
[C---:B------:R-:W-:Y:S01]  /*46b0*/  IMAD R2, R6.reuse, 0x40, R7 ;  /* 0x0000004006027824 */ /* 0x040fe200078e0207 */
[C---:B------:R-:W-:Y:S02]  /*46c0*/  LEA R10, R6.reuse, R9, 0x6 ;  /* 0x00000009060a7211 */ /* 0x040fe400078e30ff */
[----:B------:R-:W-:Y:S02]  /*46d0*/  IADD3 R6, PT, PT, R6, 0x8, RZ ;  /* 0x0000000806067810 */ /* 0x000fe40007ffe0ff */
[----:B------:R-:W2:Y:S04]  /*46e0*/  LDS R8, [R2] ;  /* 0x0000000002087984 */ /* 0x000ea80000000800 */
[----:B------:R-:W4:Y:S01]  /*46f0*/  LDS R12, [R2+0x40] ;  /* 0x00004000020c7984 */ /* 0x000f220000000800 */
[----:B--2---:R-:W-:-:S13]  /*4700*/  FSETP.GEU.AND P0, PT, R8, R5, PT ;  /* 0x000000050800720b */ /* 0x004fda0003f0e000 */
[----:B------:R-:W-:Y:S01]  /*4710*/  @!P0 IMAD.MOV.U32 R5, RZ, RZ, R8 ;  /* 0x000000ffff058224 */ /* 0x000fe200078e0008 */
[----:B-1-3--:R-:W-:Y:S04]  /*4720*/  @!P0 LDS R4, [R10] ;  /* 0x000000000a048984 */ /* 0x00afe80000000800 */
[----:B------:R-:W1:Y:S01]  /*4730*/  LDS R8, [R2+0x80] ;  /* 0x0000800002087984 */ /* 0x000e620000000800 */
[----:B----4-:R-:W-:-:S13]  /*4740*/  FSETP.GEU.AND P0, PT, R12, R5, PT ;  /* 0x000000050c00720b */ /* 0x010fda0003f0e000 */
        /* <DEDUP_REMOVED lines=21> */
[----:B------:R4:W1:Y:S04]  /*48a0*/  @!P0 LDS R4, [R10+0x180] ;  /* 0x000180000a048984 */ /* 0x0008680000000800 */
[----:B--2---:R-:W-:-:S13]  /*48b0*/  FSETP.GEU.AND P0, PT, R12, R5, PT ;  /* 0x000000050c00720b */ /* 0x004fda0003f0e000 */
[----:B------:R4:W2:Y:S01]  /*48c0*/  @!P0 LDS R4, [R10+0x1c0] ;  /* 0x0001c0000a048984 */ /* 0x0008a20000000800 */
[----:B------:R-:W-:-:S07]  /*48d0*/  @!P0 IMAD.MOV.U32 R5, RZ, RZ, R12 ;  /* 0x000000ffff058224 */ /* 0x000fce00078e000c */
.L_x_66:
[----:B------:R-:W-:Y:S05]  /*48e0*/  BRA.U !UP1, `(.L_x_65) ;  /* 0x0000000109987547 */ /* 0x000fea000b800000 */
[----:B------:R-:W-:Y:S02]  /*48f0*/  UISETP.GE.U32.AND UP0, UPT, UR9, 0x4, UPT ;  /* 0x000000040900788c */ /* 0x000fe4000bf06070 */
[----:B------:R-:W-:-:S04]  /*4900*/  ULOP3.LUT UR6, UR7, 0x3, URZ, 0xc0, !UPT ;  /* 0x0000000307067892 */ /* 0x000fc8000f8ec0ff */
[----:B------:R-:W-:-:S03]  /*4910*/  UISETP.NE.AND UP1, UPT, UR6, URZ, UPT ;  /* 0x000000ff0600728c */ /* 0x000fc6000bf25270 */
[----:B------:R-:W-:Y:S08]  /*4920*/  BRA.U !UP0, `(.L_x_67) ;  /* 0x00000001084c7547 */ /* 0x000ff0000b800000 */
[C---:B------:R-:W-:Y:S01]  /*4930*/  LEA R7, R6.reuse, R7, 0x6 ;  /* 0x0000000706077211 */ /* 0x040fe200078e30ff */
[C---:B------:R-:W-:Y:S02]  /*4940*/  IMAD R9, R6.reuse, 0x40, R9 ;  /* 0x0000004006097824 */ /* 0x040fe400078e0209 */
[----:B------:R-:W-:Y:S02]  /*4950*/  VIADD R6, R6, 0x4 ;  /* 0x0000000406067836 */ /* 0x000fe40000000000 */
[----:B------:R-:W5:Y:S04]  /*4960*/  LDS R2, [R7] ;  /* 0x0000000007027984 */ /* 0x000f680000000800 */
[----:B------:R-:W0:Y:S01]  /*4970*/  LDS R8, [R7+0x40] ;  /* 0x0000400007087984 */ /* 0x000e220000000800 */
[----:B-----5:R-:W-:-:S13]  /*4980*/  FSETP.GEU.AND P0, PT, R2, R5, PT ;  /* 0x000000050200720b */ /* 0x020fda0003f0e000 */
[----:B------:R-:W-:Y:S01]  /*4990*/  @!P0 MOV R5, R2 ;  /* 0x0000000200058202 */ /* 0x000fe20000000f00 */
[----:B-123--:R-:W-:Y:S03]  /*49a0*/  @!P0 LDS R4, [R9] ;  /* 0x0000000009048984 */ /* 0x00efe60000000800 */
[----:B0-----:R-:W-:Y:S01]  /*49b0*/  FSETP.GEU.AND P0, PT, R8, R5, PT ;  /* 0x000000050800720b */ /* 0x001fe20003f0e000 */
[----:B------:R-:W0:-:S12]  /*49c0*/  LDS R2, [R7+0x80] ;  /* 0x0000800007027984 */ /* 0x000e180000000800 */
[----:B------:R-:W-:Y:S01]  /*49d0*/  @!P0 IMAD.MOV.U32 R5, RZ, RZ, R8 ;  /* 0x000000ffff058224 */ /* 0x000fe200078e0008 */
[----:B------:R-:W-:Y:S04]  /*49e0*/  @!P0 LDS R4, [R9+0x40] ;  /* 0x0000400009048984 */ /* 0x000fe80000000800 */
[----:B------:R-:W1:Y:S01]  /*49f0*/  LDS R8, [R7+0xc0] ;  /* 0x0000c00007087984 */ /* 0x000e620000000800 */
[----:B0-----:R-:W-:-:S13]  /*4a00*/  FSETP.GEU.AND P0, PT, R2, R5, PT ;  /* 0x000000050200720b */ /* 0x001fda0003f0e000 */
[----:B------:R-:W-:Y:S01]  /*4a10*/  @!P0 MOV R5, R2 ;  /* 0x0000000200058202 */ /* 0x000fe20000000f00 */
[----:B------:R0:W2:Y:S03]  /*4a20*/  @!P0 LDS R4, [R9+0x80] ;  /* 0x0000800009048984 */ /* 0x0000a60000000800 */
[----:B-1----:R-:W-:-:S13]  /*4a30*/  FSETP.GEU.AND P0, PT, R8, R5, PT ;  /* 0x000000050800720b */ /* 0x002fda0003f0e000 */
[----:B------:R0:W1:Y:S01]  /*4a40*/  @!P0 LDS R4, [R9+0xc0] ;  /* 0x0000c00009048984 */ /* 0x0000620000000800 */
[----:B------:R-:W-:-:S07]  /*4a50*/  @!P0 MOV R5, R8 ;  /* 0x0000000800058202 */ /* 0x000fce0000000f00 */
.L_x_67:
[----:B------:R-:W-:Y:S05]  /*4a60*/  BRA.U !UP1, `(.L_x_65) ;  /* 0x0000000109387547 */ /* 0x000fea000b800000 */
[----:B------:R-:W-:Y:S01]  /*4a70*/  IMAD R2, R6, 0x10, R37 ;  /* 0x0000001006027824 */ /* 0x000fe200078e0225 */
[----:B------:R-:W-:-:S04]  /*4a80*/  UIADD3 UR6, UPT, UPT, -UR6, URZ, URZ ;  /* 0x000000ff06067290 */ /* 0x000fc8000fffe1ff */
[----:B------:R-:W-:-:S05]  /*4a90*/  SHF.L.U32 R2, R2, 0x2, RZ ;  /* 0x0000000202027819 */ /* 0x000fca00000006ff */
[C---:B------:R-:W-:Y:S01]  /*4aa0*/  VIADD R6, R2.reuse, UR4 ;  /* 0x0000000402067c36 */ /* 0x040fe20008000000 */
[----:B------:R-:W-:-:S07]  /*4ab0*/  IADD3 R2, PT, PT, R2, UR5, RZ ;  /* 0x0000000502027c10 */ /* 0x000fce000fffe0ff */
.L_x_68:
[----:B------:R5:W0:Y:S01]  /*4ac0*/  LDS R8, [R2] ;  /* 0x0000000002087984 */ /* 0x000a220000000800 */
[----:B------:R-:W-:-:S04]  /*4ad0*/  UIADD3 UR6, UPT, UPT, UR6, 0x1, URZ ;  /* 0x0000000106067890 */ /* 0x000fc8000fffe0ff */
[----:B------:R-:W-:Y:S01]  /*4ae0*/  UISETP.NE.AND UP0, UPT, UR6, URZ, UPT ;  /* 0x000000ff0600728c */ /* 0x000fe2000bf05270 */
[----:B-----5:R-:W-:Y:S02]  /*4af0*/  IADD3 R2, PT, PT, R2, 0x40, RZ ;  /* 0x0000004002027810 */ /* 0x020fe40007ffe0ff */
[----:B0-----:R-:W-:-:S13]  /*4b00*/  FSETP.GEU.AND P0, PT, R8, R5, PT ;  /* 0x000000050800720b */ /* 0x001fda0003f0e000 */
[----:B-123--:R0:W1:Y:S01]  /*4b10*/  @!P0 LDS R4, [R6] ;  /* 0x0000000006048984 */ /* 0x00e0620000000800 */
[----:B------:R-:W-:Y:S02]  /*4b20*/  @!P0 IMAD.MOV.U32 R5, RZ, RZ, R8 ;  /* 0x000000ffff058224 */ /* 0x000fe400078e0008 */
[----:B0-----:R-:W-:Y:S01]  /*4b30*/  VIADD R6, R6, 0x40 ;  /* 0x0000004006067836 */ /* 0x001fe20000000000 */
[----:B------:R-:W-:Y:S06]  /*4b40*/  BRA.U UP0, `(.L_x_68) ;  /* 0xfffffffd00dc7547 */ /* 0x000fec000b83ffff */
.L_x_65:
[----:B------:R-:W-:-:S13]  /*4b50*/  ISETP.GE.AND P0, PT, R0, R3, PT ;  /* 0x000000030000720c */ /* 0x000fda0003f06270 */
[----:B------:R-:W-:Y:S05]  /*4b60*/  @P0 EXIT ;  /* 0x000000000000094d */ /* 0x000fea0003800000 */
[----:B------:R-:W-:Y:S01]  /*4b70*/  FSETP.GEU.AND P0, PT, R5, RZ, PT ;  /* 0x000000ff0500720b */ /* 0x000fe20003f0e000 */
[----:B------:R-:W-:-:S12]  /*4b80*/  BSSY.RECONVERGENT B0, `(.L_x_69) ;  /* 0x0000012000007945 */ /* 0x000fd80003800200 */
[----:B------:R-:W-:Y:S01]  /*4b90*/  @!P0 FADD R2, -R5, -RZ ;  /* 0x800000ff05028221 */ /* 0x000fe20000000100 */
[----:B------:R-:W-:Y:S06]  /*4ba0*/  @!P0 BRA `(.L_x_70) ;  /* 0x00000000003c8947 */ /* 0x000fec0003800000 */
[----:B------:R-:W5:Y:S01]  /*4bb0*/  LDC R7, c[0x0][0x3b8] ;  /* 0x0000ee00ff077b82 */ /* 0x000f620000000800 */
[----:B------:R-:W-:Y:S01]  /*4bc0*/  BSSY.RECONVERGENT B1, `(.L_x_70) ;  /* 0x000000d000017945 */ /* 0x000fe20003800200 */
[----:B-----5:R-:W5:Y:S08]  /*4bd0*/  MUFU.RCP R2, R7 ;  /* 0x0000000700027308 */ /* 0x020f700000001000 */
[----:B------:R-:W0:Y:S01]  /*4be0*/  FCHK P0, R5, R7 ;  /* 0x0000000705007302 */ /* 0x000e220000000000 */
[----:B-----5:R-:W-:-:S04]  /*4bf0*/  FFMA R3, R2, -R7, 1 ;  /* 0x3f80000002037423 */ /* 0x020fc80000000807 */
[----:B------:R-:W-:-:S04]  /*4c00*/  FFMA R2, R2, R3, R2 ;  /* 0x0000000302027223 */ /* 0x000fc80000000002 */
[----:B------:R-:W-:-:S04]  /*4c10*/  FFMA R6, R2, R5, RZ ;  /* 0x0000000502067223 */ /* 0x000fc800000000ff */
[----:B------:R-:W-:-:S04]  /*4c20*/  FFMA R3, R6, -R7, R5 ;  /* 0x8000000706037223 */ /* 0x000fc80000000005 */
[----:B------:R-:W-:Y:S01]  /*4c30*/  FFMA R2, R2, R3, R6 ;  /* 0x0000000302027223 */ /* 0x000fe20000000006 */
[----:B0-----:R-:W-:Y:S06]  /*4c40*/  @!P0 BRA `(.L_x_71) ;  /* 0x0000000000108947 */ /* 0x001fec0003800000 */
[----:B------:R-:W-:Y:S02]  /*4c50*/  MOV R2, R5 ;  /* 0x0000000500027202 */ /* 0x000fe40000000f00 */
[----:B------:R-:W-:-:S07]  /*4c60*/  MOV R6, 0x4c80 ;  /* 0x00004c8000067802 */ /* 0x000fce0000000f00 */
[----:B-1234-:R-:W-:Y:S05]  /*4c70*/  CALL.REL.NOINC `($__internal_1_$__cuda_sm3x_div_rn_noftz_f32_slowpath) ;  /* 0x0000000000bc7944 */ /* 0x01efea0003c00000 */
[----:B------:R-:W-:-:S07]  /*4c80*/  IMAD.MOV.U32 R2, RZ, RZ, R5 ;  /* 0x000000ffff027224 */ /* 0x000fce00078e0005 */
.L_x_71:
[----:B------:R-:W-:Y:S05]  /*4c90*/  BSYNC.RECONVERGENT B1 ;  /* 0x0000000000017941 */ /* 0x000fea0003800200 */
.L_x_70:
[----:B------:R-:W-:Y:S05]  /*4ca0*/  BSYNC.RECONVERGENT B0 ;  /* 0x0000000000007941 */ /* 0x000fea0003800200 */
.L_x_69:
[----:B------:R-:W-:Y:S01]  /*4cb0*/  IADD3 R5, PT, PT, R2, -0xd000000, RZ ;  /* 0xf300000002057810 */ /* 0x000fe20007ffe0ff */
[----:B------:R0:W0:Y:S01]  /*4cc0*/  MUFU.RSQ R3, R2 ;  /* 0x0000000200037308 */ /* 0x0000220000001400 */
[----:B------:R-:W-:Y:S02]  /*4cd0*/  BSSY.RECONVERGENT B0, `(.L_x_72) ;  /* 0x000000a000007945 */ /* 0x000fe40003800200 */
[----:B------:R-:W-:-:S13]  /*4ce0*/  ISETP.GT.U32.AND P0, PT, R5, 0x727fffff, PT ;  /* 0x727fffff0500780c */ /* 0x000fda0003f04070 */
[----:B------:R-:W-:Y:S05]  /*4cf0*/  @!P0 BRA `(.L_x_73) ;  /* 0x00000000000c8947 */ /* 0x000fea0003800000 */
[----:B----4-:R-:W-:-:S07]  /*4d00*/  MOV R10, 0x4d20 ;  /* 0x00004d20000a7802 */ /* 0x010fce0000000f00 */
[----:B0123--:R-:W-:Y:S05]  /*4d10*/  CALL.REL.NOINC `($__internal_0_$__cuda_sm20_sqrt_rn_f32_slowpath) ;  /* 0x0000000000387944 */ /* 0x00ffea0003c00000 */
[----:B------:R-:W-:Y:S05]  /*4d20*/  BRA `(.L_x_74) ;  /* 0x0000000000107947 */ /* 0x000fea0003800000 */
.L_x_73:
[C---:B0-----:R-:W-:Y:S01]  /*4d30*/  FMUL.FTZ R9, R3.reuse, R2 ;  /* 0x0000000203097220 */ /* 0x041fe20000410000 */
[----:B------:R-:W-:-:S03]  /*4d40*/  FMUL.FTZ R3, R3, 0.5 ;  /* 0x3f00000003037820 */ /* 0x000fc60000410000 */
[----:B------:R-:W-:-:S04]  /*4d50*/  FFMA R2, -R9, R9, R2 ;  /* 0x0000000909027223 */ /* 0x000fc80000000102 */
[----:B------:R-:W-:-:S07]  /*4d60*/  FFMA R9, R2, R3, R9 ;  /* 0x0000000302097223 */ /* 0x000fce0000000009 */
.L_x_74:
[----:B------:R-:W-:Y:S05]  /*4d70*/  BSYNC.RECONVERGENT B0 ;  /* 0x0000000000007941 */ /* 0x000fea0003800200 */
.L_x_72:
[----:B------:R-:W0:Y:S01]  /*4d80*/  LDC.64 R2, c[0x0][0x380] ;  /* 0x0000e000ff027b82 */ /* 0x000e220000000a00 */
[----:B-123--:R-:W-:-:S07]  /*4d90*/  VIADD R11, R4, 0x1 ;  /* 0x00000001040b7836 */ /* 0x00efce0000000000 */
[----:B------:R-:W1:Y:S01]  /*4da0*/  LDC.64 R6, c[0x0][0x388] ;  /* 0x0000e200ff067b82 */ /* 0x000e620000000a00 */
[----:B0-----:R-:W-:-:S05]  /*4db0*/  IMAD.WIDE R2, R0, 0x4, R2 ;  /* 0x0000000400027825 */ /* 0x001fca00078e0202 */
[----:B------:R-:W-:Y:S01]  /*4dc0*/  STG.E desc[UR10][R2.64], R9 ;  /* 0x0000000902007986 */ /* 0x000fe2000c10190a */
[----:B-1----:R-:W-:-:S05]  /*4dd0*/  IMAD.WIDE R4, R0, 0x4, R6 ;  /* 0x0000000400047825 */ /* 0x002fca00078e0206 */
[----:B------:R-:W-:Y:S01]  /*4de0*/  STG.E desc[UR10][R4.64], R11 ;  /* 0x0000000b04007986 */ /* 0x000fe2000c10190a */
[----:B------:R-:W-:Y:S05]  /*4df0*/  EXIT ;  /* 0x000000000000794d */ /* 0x000fea0003800000 */
        .weak           $__internal_0_$__cuda_sm20_sqrt_rn_f32_slowpath
        .type           $__internal_0_$__cuda_sm20_sqrt_rn_f32_slowpath,@function
        .size           $__internal_0_$__cuda_sm20_sqrt_rn_f32_slowpath,($__internal_1_$__cuda_sm3x_div_rn_noftz_f32_slowpath - $__internal_0_$__cuda_sm20_sqrt_rn_f32_slowpath)
$__internal_0_$__cuda_sm20_sqrt_rn_f32_slowpath:
[----:B------:R-:W-:-:S13]  /*4e00*/  LOP3.LUT P0, RZ, R2, 0x7fffffff, RZ, 0xc0, !PT ;  /* 0x7fffffff02ff7812 */ /* 0x000fda000780c0ff */
[----:B------:R-:W-:Y:S01]  /*4e10*/  @!P0 MOV R3, R2 ;  /* 0x0000000200038202 */ /* 0x000fe20000000f00 */
[----:B------:R-:W-:Y:S06]  /*4e20*/  @!P0 BRA `(.L_x_75) ;  /* 0x0000000000408947 */ /* 0x000fec0003800000 */
[----:B------:R-:W-:-:S13]  /*4e30*/  FSETP.GEU.FTZ.AND P0, PT, R2, RZ, PT ;  /* 0x000000ff0200720b */ /* 0x000fda0003f1e000 */
[----:B------:R-:W-:Y:S01]  /*4e40*/  @!P0 IMAD.MOV.U32 R3, RZ, RZ, 0x7fffffff ;  /* 0x7fffffffff038424 */ /* 0x000fe200078e00ff */
[----:B------:R-:W-:Y:S06]  /*4e50*/  @!P0 BRA `(.L_x_75) ;  /* 0x0000000000348947 */ /* 0x000fec0003800000 */
[----:B------:R-:W-:-:S13]  /*4e60*/  FSETP.GTU.FTZ.AND P0, PT, |R2|, +INF , PT ;  /* 0x7f8000000200780b */ /* 0x000fda0003f1c200 */
[----:B------:R-:W-:Y:S01]  /*4e70*/  @P0 FADD.FTZ R3, R2, 1 ;  /* 0x3f80000002030421 */ /* 0x000fe20000010000 */
[----:B------:R-:W-:Y:S06]  /*4e80*/  @P0 BRA `(.L_x_75) ;  /* 0x0000000000280947 */ /* 0x000fec0003800000 */
[----:B------:R-:W-:-:S13]  /*4e90*/  FSETP.NEU.FTZ.AND P0, PT, |R2|, +INF , PT ;  /* 0x7f8000000200780b */ /* 0x000fda0003f1d200 */
[----:B------:R-:W-:-:S04]  /*4ea0*/  @P0 FFMA R5, R2, 1.84467440737095516160e+19, RZ ;  /* 0x5f80000002050823 */ /* 0x000fc800000000ff */
[----:B------:R-:W0:Y:S02]  /*4eb0*/  @P0 MUFU.RSQ R6, R5 ;  /* 0x0000000500060308 */ /* 0x000e240000001400 */
[----:B0-----:R-:W-:Y:S01]  /*4ec0*/  @P0 FMUL.FTZ R8, R5, R6 ;  /* 0x0000000605080220 */ /* 0x001fe20000410000 */
[----:B------:R-:W-:-:S03]  /*4ed0*/  @P0 FMUL.FTZ R6, R6, 0.5 ;  /* 0x3f00000006060820 */ /* 0x000fc60000410000 */
[----:B------:R-:W-:-:S04]  /*4ee0*/  @P0 FADD.FTZ R3, -R8, -RZ ;  /* 0x800000ff08030221 */ /* 0x000fc80000010100 */
[----:B------:R-:W-:Y:S01]  /*4ef0*/  @P0 FFMA R7, R8, R3, R5 ;  /* 0x0000000308070223 */ /* 0x000fe20000000005 */
[----:B------:R-:W-:-:S03]  /*4f00*/  @!P0 MOV R3, R2 ;  /* 0x0000000200038202 */ /* 0x000fc60000000f00 */
[----:B------:R-:W-:-:S04]  /*4f10*/  @P0 FFMA R6, R7, R6, R8 ;  /* 0x0000000607060223 */ /* 0x000fc80000000008 */
[----:B------:R-:W-:-:S07]  /*4f20*/  @P0 FMUL.FTZ R3, R6, 2.3283064365386962891e-10 ;  /* 0x2f80000006030820 */ /* 0x000fce0000410000 */
.L_x_75:
[----:B------:R-:W-:Y:S01]  /*4f30*/  IMAD.MOV.U32 R9, RZ, RZ, R3 ;  /* 0x000000ffff097224 */ /* 0x000fe200078e0003 */
[----:B------:R-:W-:Y:S01]  /*4f40*/  MOV R2, R10 ;  /* 0x0000000a00027202 */ /* 0x000fe20000000f00 */
[----:B------:R-:W-:-:S04]  /*4f50*/  IMAD.MOV.U32 R3, RZ, RZ, 0x0 ;  /* 0x00000000ff037424 */ /* 0x000fc800078e00ff */
[----:B------:R-:W-:Y:S05]  /*4f60*/  RET.REL.NODEC R2 `(_Z21jrc3_cuda_delta_driftPfPjPKiPKfS4_S4_S2_f) ;  /* 0xffffffb002247950 */ /* 0x000fea0003c3ffff */
        .weak           $__internal_1_$__cuda_sm3x_div_rn_noftz_f32_slowpath
        .type           $__internal_1_$__cuda_sm3x_div_rn_noftz_f32_slowpath,@function
        .size           $__internal_1_$__cuda_sm3x_div_rn_noftz_f32_slowpath,(.L_x_89 - $__internal_1_$__cuda_sm3x_div_rn_noftz_f32_slowpath)
$__internal_1_$__cuda_sm3x_div_rn_noftz_f32_slowpath:
[----:B------:R-:W0:Y:S01]  /*4f70*/  LDC R3, c[0x0][0x3b8] ;  /* 0x0000ee00ff037b82 */ /* 0x000e220000000800 */
[----:B------:R-:W-:Y:S01]  /*4f80*/  SHF.R.U32.HI R5, RZ, 0x17, R2 ;  /* 0x00000017ff057819 */ /* 0x000fe20000011602 */
[----:B------:R-:W1:Y:S01]  /*4f90*/  LDCU UR4, c[0x0][0x3b8] ;  /* 0x00007700ff0477ac */ /* 0x000e620008000800 */
[----:B------:R-:W-:Y:S02]  /*4fa0*/  BSSY.RECONVERGENT B2, `(.L_x_76) ;  /* 0x0000063000027945 */ /* 0x000fe40003800200 */
[----:B------:R-:W-:-:S05]  /*4fb0*/  LOP3.LUT R11, R5, 0xff, RZ, 0xc0, !PT ;  /* 0x000000ff050b7812 */ /* 0x000fca00078ec0ff */
[----:B------:R-:W-:Y:S01]  /*4fc0*/  VIADD R10, R11, 0xffffffff ;  /* 0xffffffff0b0a7836 */ /* 0x000fe20000000000 */
[----:B-1----:R-:W-:Y:S02]  /*4fd0*/  MOV R5, UR4 ;  /* 0x0000000400057c02 */ /* 0x002fe40008000f00 */
[----:B0-----:R-:W-:-:S04]  /*4fe0*/  SHF.R.U32.HI R7, RZ, 0x17, R3 ;  /* 0x00000017ff077819 */ /* 0x001fc80000011603 */
[----:B------:R-:W-:-:S04]  /*4ff0*/  LOP3.LUT R7, R7, 0xff, RZ, 0xc0, !PT ;  /* 0x000000ff07077812 */ /* 0x000fc800078ec0ff */
[----:B------:R-:W-:-:S04]  /*5000*/  IADD3 R9, PT, PT, R7, -0x1, RZ ;  /* 0xffffffff07097810 */ /* 0x000fc80007ffe0ff */
[----:B------:R-:W-:-:S04]  /*5010*/  ISETP.GT.U32.AND P0, PT, R9, 0xfd, PT ;  /* 0x000000fd0900780c */ /* 0x000fc80003f04070 */
[----:B------:R-:W-:-:S13]  /*5020*/  ISETP.GT.U32.OR P0, PT, R10, 0xfd, P0 ;  /* 0x000000fd0a00780c */ /* 0x000fda0000704470 */
[----:B------:R-:W-:Y:S01]  /*5030*/  @!P0 IMAD.MOV.U32 R8, RZ, RZ, RZ ;  /* 0x000000ffff088224 */ /* 0x000fe200078e00ff */
[----:B------:R-:W-:Y:S06]  /*5040*/  @!P0 BRA `(.L_x_77) ;  /* 0x00000000005c8947 */ /* 0x000fec0003800000 */
[----:B------:R-:W-:Y:S02]  /*5050*/  FSETP.GTU.FTZ.AND P0, PT, |R2|, +INF , PT ;  /* 0x7f8000000200780b */ /* 0x000fe40003f1c200 */
[----:B------:R-:W-:-:S04]  /*5060*/  FSETP.GTU.FTZ.AND P1, PT, |R3|, +INF , PT ;  /* 0x7f8000000300780b */ /* 0x000fc80003f3c200 */
[----:B------:R-:W-:-:S13]  /*5070*/  PLOP3.LUT P0, PT, P0, P1, PT, 0xf8, 0x8f ;  /* 0x00000000008f781c */ /* 0x000fda0000703f70 */
[----:B------:R-:W-:Y:S05]  /*5080*/  @P0 BRA `(.L_x_78) ;  /* 0x00000004004c0947 */ /* 0x000fea0003800000 */
[----:B------:R-:W-:-:S13]  /*5090*/  LOP3.LUT P0, RZ, R5, 0x7fffffff, R2, 0xc8, !PT ;  /* 0x7fffffff05ff7812 */ /* 0x000fda000780c802 */
[----:B------:R-:W-:Y:S05]  /*50a0*/  @!P0 BRA `(.L_x_79) ;  /* 0x00000004003c8947 */ /* 0x000fea0003800000 */
[C---:B------:R-:W-:Y:S02]  /*50b0*/  FSETP.NEU.FTZ.AND P1, PT, |R2|.reuse, +INF , PT ;  /* 0x7f8000000200780b */ /* 0x040fe40003f3d200 */
[----:B------:R-:W-:Y:S02]  /*50c0*/  FSETP.NEU.FTZ.AND P0, PT, |R3|, +INF , PT ;  /* 0x7f8000000300780b */ /* 0x000fe40003f1d200 */
[----:B------:R-:W-:-:S11]  /*50d0*/  FSETP.NEU.FTZ.AND P2, PT, |R2|, +INF , PT ;  /* 0x7f8000000200780b */ /* 0x000fd60003f5d200 */
[----:B------:R-:W-:Y:S05]  /*50e0*/  @!P0 BRA !P1, `(.L_x_79) ;  /* 0x00000004002c8947 */ /* 0x000fea0004800000 */
[----:B------:R-:W-:-:S04]  /*50f0*/  LOP3.LUT P1, RZ, R2, 0x7fffffff, RZ, 0xc0, !PT ;  /* 0x7fffffff02ff7812 */ /* 0x000fc8000782c0ff */
[----:B------:R-:W-:-:S13]  /*5100*/  PLOP3.LUT P0, PT, P0, P1, PT, 0x2f, 0xf2 ;  /* 0x0000000000f2781c */ /* 0x000fda0000702577 */
[----:B------:R-:W-:Y:S05]  /*5110*/  @P0 BRA `(.L_x_80) ;  /* 0x0000000400180947 */ /* 0x000fea0003800000 */
[----:B------:R-:W-:-:S04]  /*5120*/  LOP3.LUT P0, RZ, R5, 0x7fffffff, RZ, 0xc0, !PT ;  /* 0x7fffffff05ff7812 */ /* 0x000fc8000780c0ff */
[----:B------:R-:W-:-:S13]  /*5130*/  PLOP3.LUT P0, PT, P2, P0, PT, 0x2f, 0xf2 ;  /* 0x0000000000f2781c */ /* 0x000fda0001700577 */
[----:B------:R-:W-:Y:S05]  /*5140*/  @P0 BRA `(.L_x_81) ;  /* 0x0000000400000947 */ /* 0x000fea0003800000 */
[----:B------:R-:W-:Y:S02]  /*5150*/  ISETP.GE.AND P0, PT, R10, RZ, PT ;  /* 0x000000ff0a00720c */ /* 0x000fe40003f06270 */
[----:B------:R-:W-:-:S11]  /*5160*/  ISETP.GE.AND P1, PT, R9, RZ, PT ;  /* 0x000000ff0900720c */ /* 0x000fd60003f26270 */
[----:B------:R-:W-:Y:S01]  /*5170*/  @P0 MOV R8, RZ ;  /* 0x000000ff00080202 */ /* 0x000fe20000000f00 */
[----:B------:R-:W-:Y:S02]  /*5180*/  @!P0 IMAD.MOV.U32 R8, RZ, RZ, -0x40 ;  /* 0xffffffc0ff088424 */ /* 0x000fe400078e00ff */
[----:B------:R-:W-:Y:S01]  /*5190*/  @!P0 FFMA R2, R2, 1.84467440737095516160e+19, RZ ;  /* 0x5f80000002028823 */ /* 0x000fe200000000ff */
[----:B------:R-:W-:Y:S02]  /*51a0*/  @!P1 FFMA R5, R3, 1.84467440737095516160e+19, RZ ;  /* 0x5f80000003059823 */ /* 0x000fe400000000ff */
[----:B------:R-:W-:-:S07]  /*51b0*/  @!P1 IADD3 R8, PT, PT, R8, 0x40, RZ ;  /* 0x0000004008089810 */ /* 0x000fce0007ffe0ff */
.L_x_77:
[----:B------:R-:W-:Y:S01]  /*51c0*/  LEA R10, R7, 0xc0800000, 0x17 ;  /* 0xc0800000070a7811 */ /* 0x000fe200078eb8ff */
[----:B------:R-:W-:Y:S01]  /*51d0*/  BSSY.RECONVERGENT B3, `(.L_x_82) ;  /* 0x0000036000037945 */ /* 0x000fe20003800200 */
[----:B------:R-:W-:-:S03]  /*51e0*/  IADD3 R3, PT, PT, R11, -0x7f, RZ ;  /* 0xffffff810b037810 */ /* 0x000fc60007ffe0ff */
[----:B------:R-:W-:Y:S02]  /*51f0*/  IMAD.IADD R10, R5, 0x1, -R10 ;  /* 0x00000001050a7824 */ /* 0x000fe400078e0a0a */
[C---:B------:R-:W-:Y:S01]  /*5200*/  IMAD R2, R3.reuse, -0x800000, R2 ;  /* 0xff80000003027824 */ /* 0x040fe200078e0202 */
[----:B------:R-:W-:Y:S01]  /*5210*/  IADD3 R3, PT, PT, R3, 0x7f, -R7 ;  /* 0x0000007f03037810 */ /* 0x000fe20007ffe807 */
[----:B------:R-:W0:Y:S01]  /*5220*/  MUFU.RCP R5, R10 ;  /* 0x0000000a00057308 */ /* 0x000e220000001000 */
[----:B------:R-:W-:-:S03]  /*5230*/  FADD.FTZ R9, -R10, -RZ ;  /* 0x800000ff0a097221 */ /* 0x000fc60000010100 */
[----:B------:R-:W-:Y:S02]  /*5240*/  IMAD.IADD R3, R3, 0x1, R8 ;  /* 0x0000000103037824 */ /* 0x000fe400078e0208 */
[----:B0-----:R-:W-:-:S04]  /*5250*/  FFMA R12, R5, R9, 1 ;  /* 0x3f800000050c7423 */ /* 0x001fc80000000009 */
[----:B------:R-:W-:-:S04]  /*5260*/  FFMA R14, R5, R12, R5 ;  /* 0x0000000c050e7223 */ /* 0x000fc80000000005 */
[----:B------:R-:W-:-:S04]  /*5270*/  FFMA R5, R2, R14, RZ ;  /* 0x0000000e02057223 */ /* 0x000fc800000000ff */
[----:B------:R-:W-:-:S04]  /*5280*/  FFMA R12, R9, R5, R2 ;  /* 0x00000005090c7223 */ /* 0x000fc80000000002 */
[----:B------:R-:W-:-:S04]  /*5290*/  FFMA R11, R14, R12, R5 ;  /* 0x0000000c0e0b7223 */ /* 0x000fc80000000005 */
[----:B------:R-:W-:-:S04]  /*52a0*/  FFMA R12, R9, R11, R2 ;  /* 0x0000000b090c7223 */ /* 0x000fc80000000002 */
[----:B------:R-:W-:-:S05]  /*52b0*/  FFMA R5, R14, R12, R11 ;  /* 0x0000000c0e057223 */ /* 0x000fca000000000b */
[----:B------:R-:W-:-:S04]  /*52c0*/  SHF.R.U32.HI R2, RZ, 0x17, R5 ;  /* 0x00000017ff027819 */ /* 0x000fc80000011605 */
[----:B------:R-:W-:-:S04]  /*52d0*/  LOP3.LUT R2, R2, 0xff, RZ, 0xc0, !PT ;  /* 0x000000ff02027812 */ /* 0x000fc800078ec0ff */
[----:B------:R-:W-:-:S05]  /*52e0*/  IADD3 R9, PT, PT, R2, R3, RZ ;  /* 0x0000000302097210 */ /* 0x000fca0007ffe0ff */
[----:B------:R-:W-:-:S05]  /*52f0*/  VIADD R2, R9, 0xffffffff ;  /* 0xffffffff09027836 */ /* 0x000fca0000000000 */
[----:B------:R-:W-:-:S13]  /*5300*/  ISETP.GE.U32.AND P0, PT, R2, 0xfe, PT ;  /* 0x000000fe0200780c */ /* 0x000fda0003f06070 */
[----:B------:R-:W-:Y:S05]  /*5310*/  @!P0 BRA `(.L_x_83) ;  /* 0x0000000000808947 */ /* 0x000fea0003800000 */
[----:B------:R-:W-:-:S13]  /*5320*/  ISETP.GT.AND P0, PT, R9, 0xfe, PT ;  /* 0x000000fe0900780c */ /* 0x000fda0003f04270 */
[----:B------:R-:W-:Y:S05]  /*5330*/  @P0 BRA `(.L_x_84) ;  /* 0x00000000006c0947 */ /* 0x000fea0003800000 */
[----:B------:R-:W-:-:S13]  /*5340*/  ISETP.GE.AND P0, PT, R9, 0x1, PT ;  /* 0x000000010900780c */ /* 0x000fda0003f06270 */
[----:B------:R-:W-:Y:S05]  /*5350*/  @P0 BRA `(.L_x_85) ;  /* 0x0000000000740947 */ /* 0x000fea0003800000 */
[----:B------:R-:W-:Y:S02]  /*5360*/  ISETP.GE.AND P0, PT, R9, -0x18, PT ;  /* 0xffffffe80900780c */ /* 0x000fe40003f06270 */
[----:B------:R-:W-:-:S11]  /*5370*/  LOP3.LUT R5, R5, 0x80000000, RZ, 0xc0, !PT ;  /* 0x8000000005057812 */ /* 0x000fd600078ec0ff */
[----:B------:R-:W-:Y:S05]  /*5380*/  @!P0 BRA `(.L_x_85) ;  /* 0x0000000000688947 */ /* 0x000fea0003800000 */
[CCC-:B------:R-:W-:Y:S01]  /*5390*/  FFMA.RZ R2, R14.reuse, R12.reuse, R11.reuse ;  /* 0x0000000c0e027223 */ /* 0x1c0fe2000000c00b */
[C---:B------:R-:W-:Y:S01]  /*53a0*/  IADD3 R8, PT, PT, R9.reuse, 0x20, RZ ;  /* 0x0000002009087810 */ /* 0x040fe20007ffe0ff */
[-CC-:B------:R-:W-:Y:S01]  /*53b0*/  FFMA.RM R3, R14, R12.reuse, R11.reuse ;  /* 0x0000000c0e037223 */ /* 0x180fe2000000400b */
[C---:B------:R-:W-:Y:S02]  /*53c0*/  ISETP.NE.AND P2, PT, R9.reuse, RZ, PT ;  /* 0x000000ff0900720c */ /* 0x040fe40003f45270 */
[----:B------:R-:W-:Y:S01]  /*53d0*/  LOP3.LUT R7, R2, 0x7fffff, RZ, 0xc0, !PT ;  /* 0x007fffff02077812 */ /* 0x000fe200078ec0ff */
[----:B------:R-:W-:Y:S01]  /*53e0*/  FFMA.RP R2, R14, R12, R11 ;  /* 0x0000000c0e027223 */ /* 0x000fe2000000800b */
[----:B------:R-:W-:Y:S01]  /*53f0*/  ISETP.NE.AND P1, PT, R9, RZ, PT ;  /* 0x000000ff0900720c */ /* 0x000fe20003f25270 */
[----:B------:R-:W-:Y:S01]  /*5400*/  IMAD.MOV R9, RZ, RZ, -R9 ;  /* 0x000000ffff097224 */ /* 0x000fe200078e0a09 */
[----:B------:R-:W-:Y:S02]  /*5410*/  LOP3.LUT R7, R7, 0x800000, RZ, 0xfc, !PT ;  /* 0x0080000007077812 */ /* 0x000fe400078efcff */
[----:B------:R-:W-:-:S02]  /*5420*/  FSETP.NEU.FTZ.AND P0, PT, R2, R3, PT ;  /* 0x000000030200720b */ /* 0x000fc40003f1d000 */
[----:B------:R-:W-:Y:S02]  /*5430*/  SHF.L.U32 R8, R7, R8, RZ ;  /* 0x0000000807087219 */ /* 0x000fe400000006ff */
[----:B------:R-:W-:Y:S02]  /*5440*/  SEL R2, R9, RZ, P2 ;  /* 0x000000ff09027207 */ /* 0x000fe40001000000 */
[----:B------:R-:W-:Y:S02]  /*5450*/  ISETP.NE.AND P1, PT, R8, RZ, P1 ;  /* 0x000000ff0800720c */ /* 0x000fe40000f25270 */
[----:B------:R-:W-:Y:S02]  /*5460*/  SHF.R.U32.HI R2, RZ, R2, R7 ;  /* 0x00000002ff027219 */ /* 0x000fe40000011607 */
[----:B------:R-:W-:Y:S02]  /*5470*/  PLOP3.LUT P0, PT, P0, P1, PT, 0xf8, 0x8f ;  /* 0x00000000008f781c */ /* 0x000fe40000703f70 */
[----:B------:R-:W-:-:S02]  /*5480*/  SHF.R.U32.HI R8, RZ, 0x1, R2 ;  /* 0x00000001ff087819 */ /* 0x000fc40000011602 */
[----:B------:R-:W-:-:S04]  /*5490*/  SEL R3, RZ, 0x1, !P0 ;  /* 0x00000001ff037807 */ /* 0x000fc80004000000 */
[----:B------:R-:W-:-:S04]  /*54a0*/  LOP3.LUT R3, R3, 0x1, R8, 0xf8, !PT ;  /* 0x0000000103037812 */ /* 0x000fc800078ef808 */
[----:B------:R-:W-:-:S04]  /*54b0*/  LOP3.LUT R3, R3, R2, RZ, 0xc0, !PT ;  /* 0x0000000203037212 */ /* 0x000fc800078ec0ff */
[----:B------:R-:W-:-:S04]  /*54c0*/  IADD3 R8, PT, PT, R8, R3, RZ ;  /* 0x0000000308087210 */ /* 0x000fc80007ffe0ff */
[----:B------:R-:W-:Y:S01]  /*54d0*/  LOP3.LUT R5, R8, R5, RZ, 0xfc, !PT ;  /* 0x0000000508057212 */ /* 0x000fe200078efcff */
[----:B------:R-:W-:Y:S06]  /*54e0*/  BRA `(.L_x_85) ;  /* 0x0000000000107947 */ /* 0x000fec0003800000 */
.L_x_84:
[----:B------:R-:W-:-:S04]  /*54f0*/  LOP3.LUT R5, R5, 0x80000000, RZ, 0xc0, !PT ;  /* 0x8000000005057812 */ /* 0x000fc800078ec0ff */
[----:B------:R-:W-:Y:S01]  /*5500*/  LOP3.LUT R5, R5, 0x7f800000, RZ, 0xfc, !PT ;  /* 0x7f80000005057812 */ /* 0x000fe200078efcff */
[----:B------:R-:W-:Y:S06]  /*5510*/  BRA `(.L_x_85) ;  /* 0x0000000000047947 */ /* 0x000fec0003800000 */
.L_x_83:
[----:B------:R-:W-:-:S07]  /*5520*/  IMAD R5, R3, 0x800000, R5 ;  /* 0x0080000003057824 */ /* 0x000fce00078e0205 */
.L_x_85:
[----:B------:R-:W-:Y:S05]  /*5530*/  BSYNC.RECONVERGENT B3 ;  /* 0x0000000000037941 */ /* 0x000fea0003800200 */
.L_x_82:
[----:B------:R-:W-:Y:S05]  /*5540*/  BRA `(.L_x_86) ;  /* 0x0000000000207947 */ /* 0x000fea0003800000 */
.L_x_81:
[----:B------:R-:W-:-:S04]  /*5550*/  LOP3.LUT R5, R5, 0x80000000, R2, 0x48, !PT ;  /* 0x8000000005057812 */ /* 0x000fc800078e4802 */
[----:B------:R-:W-:Y:S01]  /*5560*/  LOP3.LUT R5, R5, 0x7f800000, RZ, 0xfc, !PT ;  /* 0x7f80000005057812 */ /* 0x000fe200078efcff */
[----:B------:R-:W-:Y:S06]  /*5570*/  BRA `(.L_x_86) ;  /* 0x0000000000147947 */ /* 0x000fec0003800000 */
.L_x_80:
[----:B------:R-:W-:Y:S01]  /*5580*/  LOP3.LUT R5, R5, 0x80000000, R2, 0x48, !PT ;  /* 0x8000000005057812 */ /* 0x000fe200078e4802 */
[----:B------:R-:W-:Y:S06]  /*5590*/  BRA `(.L_x_86) ;  /* 0x00000000000c7947 */ /* 0x000fec0003800000 */
.L_x_79:
[----:B------:R-:W0:Y:S01]  /*55a0*/  MUFU.RSQ R5, -QNAN ;  /* 0xffc0000000057908 */ /* 0x000e220000001400 */
[----:B------:R-:W-:Y:S05]  /*55b0*/  BRA `(.L_x_86) ;  /* 0x0000000000047947 */ /* 0x000fea0003800000 */
.L_x_78:
[----:B------:R-:W-:-:S07]  /*55c0*/  FADD.FTZ R5, R2, R3 ;  /* 0x0000000302057221 */ /* 0x000fce0000010000 */
.L_x_86:
[----:B------:R-:W-:Y:S05]  /*55d0*/  BSYNC.RECONVERGENT B2 ;  /* 0x0000000000027941 */ /* 0x000fea0003800200 */
.L_x_76:
[----:B------:R-:W-:-:S04]  /*55e0*/  HFMA2 R7, -RZ, RZ, 0, 0 ;  /* 0x00000000ff077431 */ /* 0x000fc800000001ff */
[----:B0-----:R-:W-:Y:S05]  /*55f0*/  RET.REL.NODEC R6 `(_Z21jrc3_cuda_delta_driftPfPjPKiPKfS4_S4_S2_f) ;  /* 0xffffffa806807950 */ /* 0x001fea0003c3ffff */
.L_x_87:
[----:B------:R-:W-:-:S00]  /*5600*/  BRA `(.L_x_87) ;  /* 0xfffffffc00fc7947 */ /* 0x000fc0000383ffff */
[----:B------:R-:W-:-:S00]  /*5610*/  NOP ;  /* 0x0000000000007918 */ /* 0x000fc00000000000 */
        /* <DEDUP_REMOVED lines=14> */
.L_x_89:


//--------------------- .nv.shared._Z21jrc3_cuda_delta_driftPfPjPKiPKfS4_S4_S2_f --------------------------
	.section	.nv.shared._Z21jrc3_cuda_delta_driftPfPjPKiPKfS4_S4_S2_f,"aw",@nobits
	.sectionflags	@""
	.align	4
.nv.shared._Z21jrc3_cuda_delta_driftPfPjPKiPKfS4_S4_S2_f:
	.zero		20416


//--------------------- .nv.shared.reserved.0     --------------------------
	.section	.nv.shared.reserved.0,"aw",@nobits
	.weak		__nv_reservedSMEM_offset_0_alias
	.size		__nv_reservedSMEM_offset_0_alias, 0, 64
	.other		__nv_reservedSMEM_offset_0_alias,@"STO_CUDA_RESERVED_SHARED STV_DEFAULT"
__nv_reservedSMEM_offset_0_alias:
	.zero		0
	.zero		64


//--------------------- .nv.constant0._Z21jrc3_cuda_delta_driftPfPjPKiPKfS4_S4_S2_f --------------------------
	.section	.nv.constant0._Z21jrc3_cuda_delta_driftPfPjPKiPKfS4_S4_S2_f,"a",@progbits
	.sectionflags	@""
	.align	4
.nv.constant0._Z21jrc3_cuda_delta_driftPfPjPKiPKfS4_S4_S2_f:
	.zero		956


//--------------------- SYMBOLS --------------------------

	.type		.nv.reservedSmem.offset0,@object
	.size		.nv.reservedSmem.offset0,0x4
	.type		.nv.reservedSmem.cap,@object
	.size		.nv.reservedSmem.cap,0x4
